	.target	sm_100a

	.elftype	@"ET_EXEC"


//--------------------- .note.nv.tkinfo           --------------------------
	.section	.note.nv.tkinfo,"",@"SHT_NOTE"
	.sectionflags	@"SHF_NOTE_NV_TKINFO"
	.tkinfo
        /*0018*/ 	.word	0x00000002
        /*0030*/ 	.string	""
        /*0030*/ 	.string	"ptxas"
        /*0030*/ 	.string	"Cuda compilation tools, release 13.0, V13.0.88"
        /*0030*/ 	.string	"Build cuda_13.0.r13.0/compiler.36424714_0"
        /*0030*/ 	.string	"-arch sm_100a -m 64 "



//--------------------- .note.nv.cuinfo           --------------------------
	.section	.note.nv.cuinfo,"",@"SHT_NOTE"
	.sectionflags	@"SHF_NOTE_NV_CUINFO"
        /*0018*/ 	.short	0x0002
        /*001a*/ 	.short	0x0064
        /*001c*/ 	.short	0x0082
	.zero		2


//--------------------- .nv.info                  --------------------------
	.section	.nv.info,"",@"SHT_CUDA_INFO"
	.align	4


	//----- nvinfo : EIATTR_REGCOUNT
	.align		4
        /*0000*/ 	.byte	0x04, 0x2f
        /*0002*/ 	.short	(.L_19 - .L_18)
	.align		4
.L_18:
        /*0004*/ 	.word	index@(_ZN7cutlass13device_kernelINS_4gemm6kernel13GemmUniversalIN4cute5tupleIJiiiiEEENS1_10collective13CollectiveMmaINS1_35MainloopSm100TmaUmmaWarpSpecializedILi22ELi2ELi4ENS5_IJNS4_1CILi2EEENSA_ILi1EEESC_EEEEENS5_IJNSA_ILi64EEENSA_ILi16EEESF_EEENS_6half_tENS5_IJlSC_lEEESI_SJ_NS4_8TiledMMAINS4_8MMA_AtomIJNS4_20SM100_MMA_F16BF16_SSISI_SI_fLi64ELi16ELNS4_4UMMA5MajorE0ELSO_0ELNSN_7ScaleInE0ELSP_0EEEEEENS4_6LayoutINS5_IJSC_SC_SC_EEENS5_IJNSA_ILi0EEESU_SU_EEEEENS5_IJNS4_10UnderscoreESX_SX_EEEEENS4_13SM90_TMA_LOADENS4_14ComposedLayoutINS4_7SwizzleILi3ELi4ELi3EEENS4_18smem_ptr_flag_bitsILi16EEENSS_INS5_IJNSA_ILi8EEESF_EEENS5_IJSF_SC_EEEEEEEvNS4_8identityENS4_23SM90_TMA_LOAD_MULTICASTES1A_vS1B_EENS_8epilogue10collective18CollectiveEpilogueINS1E_23Sm100TmaWarpSpecializedILi2ELi1ELi8ELb1ELb0EEEJSH_NS5_IJNSS_ISF_SC_EENSS_ISG_SC_EEEEESI_SJ_SI_SJ_NS1E_6fusion15FusionCallbacksIS1I_NS1M_17LinearCombinationISI_fSI_fLNS_15FloatRoundStyleE2EEESH_S1L_JEEENS4_5SM1004TMEM4LOAD26SM100_TMEM_LOAD_16dp256b2xES10_NS11_INS12_ILi1ELi4ELi3EEES15_NSS_INS5_IJS16_SG_EEENS5_IJSG_SC_EEEEEEENS4_17SM75_U32x4_LDSM_NENS4_14SM90_TMA_STOREES20_NS4_17SM90_U32x4_STSM_NENS4_39AutoVectorizingCopyWithAssumedAlignmentILi128EEEEEEvvEEEEvNT_6ParamsE)
        /*0008*/ 	.word	0x00000037


	//----- nvinfo : EIATTR_FRAME_SIZE
	.align		4
.L_19:
        /*000c*/ 	.byte	0x04, 0x11
        /*000e*/ 	.short	(.L_21 - .L_20)
	.align		4
.L_20:
        /*0010*/ 	.word	index@($__internal_2_$__cuda_sm10x_tcgen05_guardrail_trap_unallocated_columns_being_dealloced)
        /*0014*/ 	.word	0x00000000


	//----- nvinfo : EIATTR_FRAME_SIZE
	.align		4
.L_21:
        /*0018*/ 	.byte	0x04, 0x11
        /*001a*/ 	.short	(.L_23 - .L_22)
	.align		4
.L_22:
        /*001c*/ 	.word	index@($__internal_1_$__cuda_sm10x_tcgen05_guardrail_trap_phase_invalid_during_alloc)
        /*0020*/ 	.word	0x00000000


	//----- nvinfo : EIATTR_FRAME_SIZE
	.align		4
.L_23:
        /*0024*/ 	.byte	0x04, 0x11
        /*0026*/ 	.short	(.L_25 - .L_24)
	.align		4
.L_24:
        /*0028*/ 	.word	index@($__internal_0_$__cuda_sm10x_tcgen05_guardrail_trap_col_being_dealloced_not_returned_by_alloc)
        /*002c*/ 	.word	0x00000000


	//----- nvinfo : EIATTR_FRAME_SIZE
	.align		4
.L_25:
        /*0030*/ 	.byte	0x04, 0x11
        /*0032*/ 	.short	(.L_27 - .L_26)
	.align		4
.L_26:
        /*0034*/ 	.word	index@(_ZN7cutlass13device_kernelINS_4gemm6kernel13GemmUniversalIN4cute5tupleIJiiiiEEENS1_10collective13CollectiveMmaINS1_35MainloopSm100TmaUmmaWarpSpecializedILi22ELi2ELi4ENS5_IJNS4_1CILi2EEENSA_ILi1EEESC_EEEEENS5_IJNSA_ILi64EEENSA_ILi16EEESF_EEENS_6half_tENS5_IJlSC_lEEESI_SJ_NS4_8TiledMMAINS4_8MMA_AtomIJNS4_20SM100_MMA_F16BF16_SSISI_SI_fLi64ELi16ELNS4_4UMMA5MajorE0ELSO_0ELNSN_7ScaleInE0ELSP_0EEEEEENS4_6LayoutINS5_IJSC_SC_SC_EEENS5_IJNSA_ILi0EEESU_SU_EEEEENS5_IJNS4_10UnderscoreESX_SX_EEEEENS4_13SM90_TMA_LOADENS4_14ComposedLayoutINS4_7SwizzleILi3ELi4ELi3EEENS4_18smem_ptr_flag_bitsILi16EEENSS_INS5_IJNSA_ILi8EEESF_EEENS5_IJSF_SC_EEEEEEEvNS4_8identityENS4_23SM90_TMA_LOAD_MULTICASTES1A_vS1B_EENS_8epilogue10collective18CollectiveEpilogueINS1E_23Sm100TmaWarpSpecializedILi2ELi1ELi8ELb1ELb0EEEJSH_NS5_IJNSS_ISF_SC_EENSS_ISG_SC_EEEEESI_SJ_SI_SJ_NS1E_6fusion15FusionCallbacksIS1I_NS1M_17LinearCombinationISI_fSI_fLNS_15FloatRoundStyleE2EEESH_S1L_JEEENS4_5SM1004TMEM4LOAD26SM100_TMEM_LOAD_16dp256b2xES10_NS11_INS12_ILi1ELi4ELi3EEES15_NSS_INS5_IJS16_SG_EEENS5_IJSG_SC_EEEEEEENS4_17SM75_U32x4_LDSM_NENS4_14SM90_TMA_STOREES20_NS4_17SM90_U32x4_STSM_NENS4_39AutoVectorizingCopyWithAssumedAlignmentILi128EEEEEEvvEEEEvNT_6ParamsE)
        /*0038*/ 	.word	0x00000000


	//----- nvinfo : EIATTR_MIN_STACK_SIZE
	.align		4
.L_27:
        /*003c*/ 	.byte	0x04, 0x12
        /*003e*/ 	.short	(.L_29 - .L_28)
	.align		4
.L_28:
        /*0040*/ 	.word	index@(_ZN7cutlass13device_kernelINS_4gemm6kernel13GemmUniversalIN4cute5tupleIJiiiiEEENS1_10collective13CollectiveMmaINS1_35MainloopSm100TmaUmmaWarpSpecializedILi22ELi2ELi4ENS5_IJNS4_1CILi2EEENSA_ILi1EEESC_EEEEENS5_IJNSA_ILi64EEENSA_ILi16EEESF_EEENS_6half_tENS5_IJlSC_lEEESI_SJ_NS4_8TiledMMAINS4_8MMA_AtomIJNS4_20SM100_MMA_F16BF16_SSISI_SI_fLi64ELi16ELNS4_4UMMA5MajorE0ELSO_0ELNSN_7ScaleInE0ELSP_0EEEEEENS4_6LayoutINS5_IJSC_SC_SC_EEENS5_IJNSA_ILi0EEESU_SU_EEEEENS5_IJNS4_10UnderscoreESX_SX_EEEEENS4_13SM90_TMA_LOADENS4_14ComposedLayoutINS4_7SwizzleILi3ELi4ELi3EEENS4_18smem_ptr_flag_bitsILi16EEENSS_INS5_IJNSA_ILi8EEESF_EEENS5_IJSF_SC_EEEEEEEvNS4_8identityENS4_23SM90_TMA_LOAD_MULTICASTES1A_vS1B_EENS_8epilogue10collective18CollectiveEpilogueINS1E_23Sm100TmaWarpSpecializedILi2ELi1ELi8ELb1ELb0EEEJSH_NS5_IJNSS_ISF_SC_EENSS_ISG_SC_EEEEESI_SJ_SI_SJ_NS1E_6fusion15FusionCallbacksIS1I_NS1M_17LinearCombinationISI_fSI_fLNS_15FloatRoundStyleE2EEESH_S1L_JEEENS4_5SM1004TMEM4LOAD26SM100_TMEM_LOAD_16dp256b2xES10_NS11_INS12_ILi1ELi4ELi3EEES15_NSS_INS5_IJS16_SG_EEENS5_IJSG_SC_EEEEEEENS4_17SM75_U32x4_LDSM_NENS4_14SM90_TMA_STOREES20_NS4_17SM90_U32x4_STSM_NENS4_39AutoVectorizingCopyWithAssumedAlignmentILi128EEEEEEvvEEEEvNT_6ParamsE)
        /*0044*/ 	.word	0x00000000
.L_29:


//--------------------- .nv.compat                --------------------------
	.section	.nv.compat,"",@"SHT_CUDA_COMPAT_INFO"
	.align	4
        /*0000*/ 	.byte	0x02, 0x09, 0x01, 0x00, 0x02, 0x02, 0x02, 0x00, 0x02, 0x05, 0x05, 0x00, 0x03, 0x07, 0x01, 0x01
        /*0010*/ 	.byte	0x02, 0x03, 0x01, 0x00, 0x02, 0x06, 0x01, 0x00, 0x04, 0x0b, 0x08, 0x00, 0x09, 0x00, 0x00, 0x00
        /*0020*/ 	.byte	0x00, 0x00, 0x00, 0x00


//--------------------- .nv.info._ZN7cutlass13device_kernelINS_4gemm6kernel13GemmUniversalIN4cute5tupleIJiiiiEEENS1_10collective13CollectiveMmaINS1_35MainloopSm100TmaUmmaWarpSpecializedILi22ELi2ELi4ENS5_IJNS4_1CILi2EEENSA_ILi1EEESC_EEEEENS5_IJNSA_ILi64EEENSA_ILi16EEESF_EEENS_6half_tENS5_IJlSC_lEEESI_SJ_NS4_8TiledMMAINS4_8MMA_AtomIJNS4_20SM100_MMA_F16BF16_SSISI_SI_fLi64ELi16ELNS4_4UMMA5MajorE0ELSO_0ELNSN_7ScaleInE0ELSP_0EEEEEENS4_6LayoutINS5_IJSC_SC_SC_EEENS5_IJNSA_ILi0EEESU_SU_EEEEENS5_IJNS4_10UnderscoreESX_SX_EEEEENS4_13SM90_TMA_LOADENS4_14ComposedLayoutINS4_7SwizzleILi3ELi4ELi3EEENS4_18smem_ptr_flag_bitsILi16EEENSS_INS5_IJNSA_ILi8EEESF_EEENS5_IJSF_SC_EEEEEEEvNS4_8identityENS4_23SM90_TMA_LOAD_MULTICASTES1A_vS1B_EENS_8epilogue10collective18CollectiveEpilogueINS1E_23Sm100TmaWarpSpecializedILi2ELi1ELi8ELb1ELb0EEEJSH_NS5_IJNSS_ISF_SC_EENSS_ISG_SC_EEEEESI_SJ_SI_SJ_NS1E_6fusion15FusionCallbacksIS1I_NS1M_17LinearCombinationISI_fSI_fLNS_15FloatRoundStyleE2EEESH_S1L_JEEENS4_5SM1004TMEM4LOAD26SM100_TMEM_LOAD_16dp256b2xES10_NS11_INS12_ILi1ELi4ELi3EEES15_NSS_INS5_IJS16_SG_EEENS5_IJSG_SC_EEEEEEENS4_17SM75_U32x4_LDSM_NENS4_14SM90_TMA_STOREES20_NS4_17SM90_U32x4_STSM_NENS4_39AutoVectorizingCopyWithAssumedAlignmentILi128EEEEEEvvEEEEvNT_6ParamsE --------------------------
	.section	.nv.info._ZN7cutlass13device_kernelINS_4gemm6kernel13GemmUniversalIN4cute5tupleIJiiiiEEENS1_10collective13CollectiveMmaINS1_35MainloopSm100TmaUmmaWarpSpecializedILi22ELi2ELi4ENS5_IJNS4_1CILi2EEENSA_ILi1EEESC_EEEEENS5_IJNSA_ILi64EEENSA_ILi16EEESF_EEENS_6half_tENS5_IJlSC_lEEESI_SJ_NS4_8TiledMMAINS4_8MMA_AtomIJNS4_20SM100_MMA_F16BF16_SSISI_SI_fLi64ELi16ELNS4_4UMMA5MajorE0ELSO_0ELNSN_7ScaleInE0ELSP_0EEEEEENS4_6LayoutINS5_IJSC_SC_SC_EEENS5_IJNSA_ILi0EEESU_SU_EEEEENS5_IJNS4_10UnderscoreESX_SX_EEEEENS4_13SM90_TMA_LOADENS4_14ComposedLayoutINS4_7SwizzleILi3ELi4ELi3EEENS4_18smem_ptr_flag_bitsILi16EEENSS_INS5_IJNSA_ILi8EEESF_EEENS5_IJSF_SC_EEEEEEEvNS4_8identityENS4_23SM90_TMA_LOAD_MULTICASTES1A_vS1B_EENS_8epilogue10collective18CollectiveEpilogueINS1E_23Sm100TmaWarpSpecializedILi2ELi1ELi8ELb1ELb0EEEJSH_NS5_IJNSS_ISF_SC_EENSS_ISG_SC_EEEEESI_SJ_SI_SJ_NS1E_6fusion15FusionCallbacksIS1I_NS1M_17LinearCombinationISI_fSI_fLNS_15FloatRoundStyleE2EEESH_S1L_JEEENS4_5SM1004TMEM4LOAD26SM100_TMEM_LOAD_16dp256b2xES10_NS11_INS12_ILi1ELi4ELi3EEES15_NSS_INS5_IJS16_SG_EEENS5_IJSG_SC_EEEEEEENS4_17SM75_U32x4_LDSM_NENS4_14SM90_TMA_STOREES20_NS4_17SM90_U32x4_STSM_NENS4_39AutoVectorizingCopyWithAssumedAlignmentILi128EEEEEEvvEEEEvNT_6ParamsE,"",@"SHT_CUDA_INFO"
	.sectionflags	@""
	.align	4


	//----- nvinfo : EIATTR_CUDA_API_VERSION
	.align		4
        /*0000*/ 	.byte	0x04, 0x37
        /*0002*/ 	.short	(.L_31 - .L_30)
.L_30:
        /*0004*/ 	.word	0x00000082


	//----- nvinfo : EIATTR_KPARAM_INFO
	.align		4
.L_31:
        /*0008*/ 	.byte	0x04, 0x17
        /*000a*/ 	.short	(.L_33 - .L_32)
.L_32:
        /*000c*/ 	.word	0x00000000
        /*0010*/ 	.short	0x0000
        /*0012*/ 	.short	0x0000
        /*0014*/ 	.byte	0x00, 0xf0, 0x01, 0x20


	//----- nvinfo : EIATTR_AT_ENTRY_FRAGMENTS
	.align		4
.L_33:
        /*0018*/ 	.byte	0x04, 0x4f
        /*001a*/ 	.short	(.L_35 - .L_34)


	//   ....[0]....
.L_34:
        /*001c*/ 	.word	0x00000006


	//----- nvinfo : EIATTR_RESERVED_SMEM_USED
	.align		4
.L_35:
        /*0020*/ 	.byte	0x01, 0x41
	.zero		2


	//----- nvinfo : EIATTR_SPARSE_MMA_MASK
	.align		4
        /*0024*/ 	.byte	0x03, 0x50
        /*0026*/ 	.short	0x0000


	//----- nvinfo : EIATTR_TCGEN05_1CTA_USED
	.align		4
        /*0028*/ 	.byte	0x01, 0x51
	.zero		2


	//----- nvinfo : EIATTR_MAXREG_COUNT
	.align		4
        /*002c*/ 	.byte	0x03, 0x1b
        /*002e*/ 	.short	0x00ff


	//----- nvinfo : EIATTR_NUM_BARRIERS
	.align		4
        /*0030*/ 	.byte	0x02, 0x4c
        /*0032*/ 	.byte	0x07
	.zero		1


	//----- nvinfo : EIATTR_EXTERNS
	.align		4
        /*0034*/ 	.byte	0x04, 0x0f
        /*0036*/ 	.short	(.L_37 - .L_36)


	//   ....[0]....
	.align		4
.L_36:
        /*0038*/ 	.word	index@(__assertfail)


	//----- nvinfo : EIATTR_MERCURY_ISA_VERSION
	.align		4
.L_37:
        /*003c*/ 	.byte	0x03, 0x5f
        /*003e*/ 	.short	0x0101


	//----- nvinfo : EIATTR_INT_WARP_WIDE_INSTR_OFFSETS
	.align		4
        /*0040*/ 	.byte	0x04, 0x31
        /*0042*/ 	.short	(.L_39 - .L_38)


	//   ....[0]....
.L_38:
        /*0044*/ 	.word	0x000048f0


	//   ....[1]....
        /*0048*/ 	.word	0x00004910


	//   ....[2]....
        /*004c*/ 	.word	0x00004940


	//   ....[3]....
        /*0050*/ 	.word	0x00005530


	//   ....[4]....
        /*0054*/ 	.word	0x00005650


	//----- nvinfo : EIATTR_COOP_GROUP_MASK_REGIDS
	.align		4
.L_39:
        /*0058*/ 	.byte	0x04, 0x29
        /*005a*/ 	.short	(.L_41 - .L_40)


	//   ....[0]....
.L_40:
        /*005c*/ 	.word	0xffffffff


	//   ....[1]....
        /*0060*/ 	.word	0xffffffff


	//   ....[2]....
        /*0064*/ 	.word	0xffffffff


	//   ....[3]....
        /*0068*/ 	.word	0xffffffff


	//   ....[4]....
        /*006c*/ 	.word	0xffffffff


	//   ....[5]....
        /*0070*/ 	.word	0xffffffff


	//   ....[6]....
        /*0074*/ 	.word	0xffffffff


	//   ....[7]....
        /*0078*/ 	.word	0xffffffff


	//   ....[8]....
        /*007c*/ 	.word	0xffffffff


	//   ....[9]....
        /*0080*/ 	.word	0xffffffff


	//   ....[10]....
        /*0084*/ 	.word	0xffffffff


	//   ....[11]....
        /*0088*/ 	.word	0xffffffff


	//   ....[12]....
        /*008c*/ 	.word	0xffffffff


	//   ....[13]....
        /*0090*/ 	.word	0xffffffff


	//----- nvinfo : EIATTR_COOP_GROUP_INSTR_OFFSETS
	.align		4
.L_41:
        /*0094*/ 	.byte	0x04, 0x28
        /*0096*/ 	.short	(.L_43 - .L_42)


	//   ....[0]....
.L_42:
        /*0098*/ 	.word	0x00000080


	//   ....[1]....
        /*009c*/ 	.word	0x000004e0


	//   ....[2]....
        /*00a0*/ 	.word	0x000008e0


	//   ....[3]....
        /*00a4*/ 	.word	0x00000a40


	//   ....[4]....
        /*00a8*/ 	.word	0x00000b40


	//   ....[5]....
        /*00ac*/ 	.word	0x00000cb0


	//   ....[6]....
        /*00b0*/ 	.word	0x00000e50


	//   ....[7]....
        /*00b4*/ 	.word	0x00001010


	//   ....[8]....
        /*00b8*/ 	.word	0x000021f0


	//   ....[9]....
        /*00bc*/ 	.word	0x00003ae0


	//   ....[10]....
        /*00c0*/ 	.word	0x00003cf0


	//   ....[11]....
        /*00c4*/ 	.word	0x00003d20


	//   ....[12]....
        /*00c8*/ 	.word	0x000047d0


	//   ....[13]....
        /*00cc*/ 	.word	0x00004a00


	//----- nvinfo : EIATTR_VRC_CTA_INIT_COUNT
	.align		4
.L_43:
        /*00d0*/ 	.byte	0x02, 0x4a
        /*00d2*/ 	.byte	0x80
	.zero		1


	//----- nvinfo : EIATTR_SYSCALL_OFFSETS
	.align		4
        /*00d4*/ 	.byte	0x04, 0x46
        /*00d6*/ 	.short	(.L_45 - .L_44)


	//   ....[0]....
.L_44:
        /*00d8*/ 	.word	0x00006260


	//   ....[1]....
        /*00dc*/ 	.word	0x00006350


	//   ....[2]....
        /*00e0*/ 	.word	0x00006a30


	//----- nvinfo : EIATTR_MBARRIER_INSTR_OFFSETS
	.align		4
.L_45:
        /*00e4*/ 	.byte	0x04, 0x39
        /*00e6*/ 	.short	(.L_47 - .L_46)


	//   ....[0]....
.L_46:
        /*00e8*/ 	.word	0x00000600
        /*00ec*/ 	.word	0x000000ff
        /*00f0*/ 	.word	0x00000000
        /*00f4*/ 	.short	0x0100
        /*00f6*/ 	.byte	0x04
	.zero		1


	//   ....[1]....
        /*00f8*/ 	.word	0x00000610
        /*00fc*/ 	.word	0x000000ff
        /*0100*/ 	.word	0x000000b0
        /*0104*/ 	.short	0x0100
        /*0106*/ 	.byte	0x04
	.zero		1


	//   ....[2]....
        /*0108*/ 	.word	0x00000620
        /*010c*/ 	.word	0x000000ff
        /*0110*/ 	.word	0x00000008
        /*0114*/ 	.short	0x0100
        /*0116*/ 	.byte	0x04
	.zero		1


	//   ....[3]....
        /*0118*/ 	.word	0x00000630
        /*011c*/ 	.word	0x000000ff
        /*0120*/ 	.word	0x000000b8
        /*0124*/ 	.short	0x0100
        /*0126*/ 	.byte	0x04
	.zero		1


	//   ....[4]....
        /*0128*/ 	.word	0x00000640
        /*012c*/ 	.word	0x000000ff
        /*0130*/ 	.word	0x00000010
        /*0134*/ 	.short	0x0100
        /*0136*/ 	.byte	0x04
	.zero		1


	//   ....[5]....
        /*0138*/ 	.word	0x00000650
        /*013c*/ 	.word	0x000000ff
        /*0140*/ 	.word	0x000000c0
        /*0144*/ 	.short	0x0100
        /*0146*/ 	.byte	0x04
	.zero		1


	//   ....[6]....
        /*0148*/ 	.word	0x00000660
        /*014c*/ 	.word	0x000000ff
        /*0150*/ 	.word	0x00000018
        /*0154*/ 	.short	0x0100
        /*0156*/ 	.byte	0x04
	.zero		1


	//   ....[7]....
        /*0158*/ 	.word	0x00000670
        /*015c*/ 	.word	0x000000ff
        /*0160*/ 	.word	0x000000c8
        /*0164*/ 	.short	0x0100
        /*0166*/ 	.byte	0x04
	.zero		1


	//   ....[8]....
        /*0168*/ 	.word	0x00000680
        /*016c*/ 	.word	0x000000ff
        /*0170*/ 	.word	0x00000020
        /*0174*/ 	.short	0x0100
        /*0176*/ 	.byte	0x04
	.zero		1


	//   ....[9]....
        /*0178*/ 	.word	0x00000690
        /*017c*/ 	.word	0x000000ff
        /*0180*/ 	.word	0x000000d0
        /*0184*/ 	.short	0x0100
        /*0186*/ 	.byte	0x04
	.zero		1


	//   ....[10]....
        /*0188*/ 	.word	0x000006a0
        /*018c*/ 	.word	0x000000ff
        /*0190*/ 	.word	0x00000028
        /*0194*/ 	.short	0x0100
        /*0196*/ 	.byte	0x04
	.zero		1


	//   ....[11]....
        /*0198*/ 	.word	0x000006b0
        /*019c*/ 	.word	0x000000ff
        /*01a0*/ 	.word	0x000000d8
        /*01a4*/ 	.short	0x0100
        /*01a6*/ 	.byte	0x04
	.zero		1


	//   ....[12]....
        /*01a8*/ 	.word	0x000006c0
        /*01ac*/ 	.word	0x000000ff
        /*01b0*/ 	.word	0x00000030
        /*01b4*/ 	.short	0x0100
        /*01b6*/ 	.byte	0x04
	.zero		1


	//   ....[13]....
        /*01b8*/ 	.word	0x000006d0
        /*01bc*/ 	.word	0x000000ff
        /*01c0*/ 	.word	0x000000e0
        /*01c4*/ 	.short	0x0100
        /*01c6*/ 	.byte	0x04
	.zero		1


	//   ....[14]....
        /*01c8*/ 	.word	0x000006e0
        /*01cc*/ 	.word	0x000000ff
        /*01d0*/ 	.word	0x00000038
        /*01d4*/ 	.short	0x0100
        /*01d6*/ 	.byte	0x04
	.zero		1


	//   ....[15]....
        /*01d8*/ 	.word	0x000006f0
        /*01dc*/ 	.word	0x000000ff
        /*01e0*/ 	.word	0x000000e8
        /*01e4*/ 	.short	0x0100
        /*01e6*/ 	.byte	0x04
	.zero		1


	//   ....[16]....
        /*01e8*/ 	.word	0x00000700
        /*01ec*/ 	.word	0x000000ff
        /*01f0*/ 	.word	0x00000040
        /*01f4*/ 	.short	0x0100
        /*01f6*/ 	.byte	0x04
	.zero		1


	//   ....[17]....
        /*01f8*/ 	.word	0x00000710
        /*01fc*/ 	.word	0x000000ff
        /*0200*/ 	.word	0x000000f0
        /*0204*/ 	.short	0x0100
        /*0206*/ 	.byte	0x04
	.zero		1


	//   ....[18]....
        /*0208*/ 	.word	0x00000720
        /*020c*/ 	.word	0x000000ff
        /*0210*/ 	.word	0x00000048
        /*0214*/ 	.short	0x0100
        /*0216*/ 	.byte	0x04
	.zero		1


	//   ....[19]....
        /*0218*/ 	.word	0x00000730
        /*021c*/ 	.word	0x000000ff
        /*0220*/ 	.word	0x000000f8
        /*0224*/ 	.short	0x0100
        /*0226*/ 	.byte	0x04
	.zero		1


	//   ....[20]....
        /*0228*/ 	.word	0x00000740
        /*022c*/ 	.word	0x000000ff
        /*0230*/ 	.word	0x00000050
        /*0234*/ 	.short	0x0100
        /*0236*/ 	.byte	0x04
	.zero		1


	//   ....[21]....
        /*0238*/ 	.word	0x00000750
        /*023c*/ 	.word	0x000000ff
        /*0240*/ 	.word	0x00000100
        /*0244*/ 	.short	0x0100
        /*0246*/ 	.byte	0x04
	.zero		1


	//   ....[22]....
        /*0248*/ 	.word	0x00000760
        /*024c*/ 	.word	0x000000ff
        /*0250*/ 	.word	0x00000058
        /*0254*/ 	.short	0x0100
        /*0256*/ 	.byte	0x04
	.zero		1


	//   ....[23]....
        /*0258*/ 	.word	0x00000770
        /*025c*/ 	.word	0x000000ff
        /*0260*/ 	.word	0x00000108
        /*0264*/ 	.short	0x0100
        /*0266*/ 	.byte	0x04
	.zero		1


	//   ....[24]....
        /*0268*/ 	.word	0x00000780
        /*026c*/ 	.word	0x000000ff
        /*0270*/ 	.word	0x00000060
        /*0274*/ 	.short	0x0100
        /*0276*/ 	.byte	0x04
	.zero		1


	//   ....[25]....
        /*0278*/ 	.word	0x00000790
        /*027c*/ 	.word	0x000000ff
        /*0280*/ 	.word	0x00000110
        /*0284*/ 	.short	0x0100
        /*0286*/ 	.byte	0x04
	.zero		1


	//   ....[26]....
        /*0288*/ 	.word	0x000007a0
        /*028c*/ 	.word	0x000000ff
        /*0290*/ 	.word	0x00000068
        /*0294*/ 	.short	0x0100
        /*0296*/ 	.byte	0x04
	.zero		1


	//   ....[27]....
        /*0298*/ 	.word	0x000007b0
        /*029c*/ 	.word	0x000000ff
        /*02a0*/ 	.word	0x00000118
        /*02a4*/ 	.short	0x0100
        /*02a6*/ 	.byte	0x04
	.zero		1


	//   ....[28]....
        /*02a8*/ 	.word	0x000007c0
        /*02ac*/ 	.word	0x000000ff
        /*02b0*/ 	.word	0x00000070
        /*02b4*/ 	.short	0x0100
        /*02b6*/ 	.byte	0x04
	.zero		1


	//   ....[29]....
        /*02b8*/ 	.word	0x000007d0
        /*02bc*/ 	.word	0x000000ff
        /*02c0*/ 	.word	0x00000120
        /*02c4*/ 	.short	0x0100
        /*02c6*/ 	.byte	0x04
	.zero		1


	//   ....[30]....
        /*02c8*/ 	.word	0x000007e0
        /*02cc*/ 	.word	0x000000ff
        /*02d0*/ 	.word	0x00000078
        /*02d4*/ 	.short	0x0100
        /*02d6*/ 	.byte	0x04
	.zero		1


	//   ....[31]....
        /*02d8*/ 	.word	0x000007f0
        /*02dc*/ 	.word	0x000000ff
        /*02e0*/ 	.word	0x00000128
        /*02e4*/ 	.short	0x0100
        /*02e6*/ 	.byte	0x04
	.zero		1


	//   ....[32]....
        /*02e8*/ 	.word	0x00000800
        /*02ec*/ 	.word	0x000000ff
        /*02f0*/ 	.word	0x00000080
        /*02f4*/ 	.short	0x0100
        /*02f6*/ 	.byte	0x04
	.zero		1


	//   ....[33]....
        /*02f8*/ 	.word	0x00000810
        /*02fc*/ 	.word	0x000000ff
        /*0300*/ 	.word	0x00000130
        /*0304*/ 	.short	0x0100
        /*0306*/ 	.byte	0x04
	.zero		1


	//   ....[34]....
        /*0308*/ 	.word	0x00000820
        /*030c*/ 	.word	0x000000ff
        /*0310*/ 	.word	0x00000088
        /*0314*/ 	.short	0x0100
        /*0316*/ 	.byte	0x04
	.zero		1


	//   ....[35]....
        /*0318*/ 	.word	0x00000830
        /*031c*/ 	.word	0x000000ff
        /*0320*/ 	.word	0x00000138
        /*0324*/ 	.short	0x0100
        /*0326*/ 	.byte	0x04
	.zero		1


	//   ....[36]....
        /*0328*/ 	.word	0x00000840
        /*032c*/ 	.word	0x000000ff
        /*0330*/ 	.word	0x00000090
        /*0334*/ 	.short	0x0100
        /*0336*/ 	.byte	0x04
	.zero		1


	//   ....[37]....
        /*0338*/ 	.word	0x00000850
        /*033c*/ 	.word	0x000000ff
        /*0340*/ 	.word	0x00000140
        /*0344*/ 	.short	0x0100
        /*0346*/ 	.byte	0x04
	.zero		1


	//   ....[38]....
        /*0348*/ 	.word	0x00000860
        /*034c*/ 	.word	0x000000ff
        /*0350*/ 	.word	0x00000098
        /*0354*/ 	.short	0x0100
        /*0356*/ 	.byte	0x04
	.zero		1


	//   ....[39]....
        /*0358*/ 	.word	0x00000870
        /*035c*/ 	.word	0x000000ff
        /*0360*/ 	.word	0x00000148
        /*0364*/ 	.short	0x0100
        /*0366*/ 	.byte	0x04
	.zero		1


	//   ....[40]....
        /*0368*/ 	.word	0x00000880
        /*036c*/ 	.word	0x000000ff
        /*0370*/ 	.word	0x000000a0
        /*0374*/ 	.short	0x0100
        /*0376*/ 	.byte	0x04
	.zero		1


	//   ....[41]....
        /*0378*/ 	.word	0x00000890
        /*037c*/ 	.word	0x000000ff
        /*0380*/ 	.word	0x00000150
        /*0384*/ 	.short	0x0100
        /*0386*/ 	.byte	0x04
	.zero		1


	//   ....[42]....
        /*0388*/ 	.word	0x000008a0
        /*038c*/ 	.word	0x000000ff
        /*0390*/ 	.word	0x000000a8
        /*0394*/ 	.short	0x0100
        /*0396*/ 	.byte	0x04
	.zero		1


	//   ....[43]....
        /*0398*/ 	.word	0x000008b0
        /*039c*/ 	.word	0x000000ff
        /*03a0*/ 	.word	0x00000158
        /*03a4*/ 	.short	0x0100
        /*03a6*/ 	.byte	0x04
	.zero		1


	//   ....[44]....
        /*03a8*/ 	.word	0x000009f0
        /*03ac*/ 	.word	0x000000ff
        /*03b0*/ 	.word	0x00000160
        /*03b4*/ 	.short	0x0100
        /*03b6*/ 	.byte	0x04
	.zero		1


	//   ....[45]....
        /*03b8*/ 	.word	0x00000a00
        /*03bc*/ 	.word	0x000000ff
        /*03c0*/ 	.word	0x00000170
        /*03c4*/ 	.short	0x0100
        /*03c6*/ 	.byte	0x04
	.zero		1


	//   ....[46]....
        /*03c8*/ 	.word	0x00000a10
        /*03cc*/ 	.word	0x000000ff
        /*03d0*/ 	.word	0x00000168
        /*03d4*/ 	.short	0x0100
        /*03d6*/ 	.byte	0x04
	.zero		1


	//   ....[47]....
        /*03d8*/ 	.word	0x00000a20
        /*03dc*/ 	.word	0x000000ff
        /*03e0*/ 	.word	0x00000178
        /*03e4*/ 	.short	0x0100
        /*03e6*/ 	.byte	0x04
	.zero		1


	//   ....[48]....
        /*03e8*/ 	.word	0x00000b10
        /*03ec*/ 	.word	0x000000ff
        /*03f0*/ 	.word	0x00000180
        /*03f4*/ 	.short	0x0100
        /*03f6*/ 	.byte	0x06
	.zero		1


	//   ....[49]....
        /*03f8*/ 	.word	0x00000b20
        /*03fc*/ 	.word	0x000000ff
        /*0400*/ 	.word	0x00000188
        /*0404*/ 	.short	0x0100
        /*0406*/ 	.byte	0x06
	.zero		1


	//   ....[50]....
        /*0408*/ 	.word	0x00000c60
        /*040c*/ 	.word	0x000000ff
        /*0410*/ 	.word	0x00000190
        /*0414*/ 	.short	0x0100
        /*0416*/ 	.byte	0x06
	.zero		1


	//   ....[51]....
        /*0418*/ 	.word	0x00000c70
        /*041c*/ 	.word	0x000000ff
        /*0420*/ 	.word	0x000001a0
        /*0424*/ 	.short	0x0100
        /*0426*/ 	.byte	0x06
	.zero		1


	//   ....[52]....
        /*0428*/ 	.word	0x00000c80
        /*042c*/ 	.word	0x000000ff
        /*0430*/ 	.word	0x00000198
        /*0434*/ 	.short	0x0100
        /*0436*/ 	.byte	0x06
	.zero		1


	//   ....[53]....
        /*0438*/ 	.word	0x00000c90
        /*043c*/ 	.word	0x000000ff
        /*0440*/ 	.word	0x000001a8
        /*0444*/ 	.short	0x0100
        /*0446*/ 	.byte	0x06
	.zero		1


	//   ....[54]....
        /*0448*/ 	.word	0x00000dc0
        /*044c*/ 	.word	0x000000ff
        /*0450*/ 	.word	0x000001b0
        /*0454*/ 	.short	0x0100
        /*0456*/ 	.byte	0x04
	.zero		1


	//   ....[55]....
        /*0458*/ 	.word	0x00000dd0
        /*045c*/ 	.word	0x000000ff
        /*0460*/ 	.word	0x000001d0
        /*0464*/ 	.short	0x0100
        /*0466*/ 	.byte	0x04
	.zero		1


	//   ....[56]....
        /*0468*/ 	.word	0x00000de0
        /*046c*/ 	.word	0x000000ff
        /*0470*/ 	.word	0x000001b8
        /*0474*/ 	.short	0x0100
        /*0476*/ 	.byte	0x04
	.zero		1


	//   ....[57]....
        /*0478*/ 	.word	0x00000df0
        /*047c*/ 	.word	0x000000ff
        /*0480*/ 	.word	0x000001d8
        /*0484*/ 	.short	0x0100
        /*0486*/ 	.byte	0x04
	.zero		1


	//   ....[58]....
        /*0488*/ 	.word	0x00000e00
        /*048c*/ 	.word	0x000000ff
        /*0490*/ 	.word	0x000001c0
        /*0494*/ 	.short	0x0100
        /*0496*/ 	.byte	0x04
	.zero		1


	//   ....[59]....
        /*0498*/ 	.word	0x00000e10
        /*049c*/ 	.word	0x000000ff
        /*04a0*/ 	.word	0x000001e0
        /*04a4*/ 	.short	0x0100
        /*04a6*/ 	.byte	0x04
	.zero		1


	//   ....[60]....
        /*04a8*/ 	.word	0x00000e20
        /*04ac*/ 	.word	0x000000ff
        /*04b0*/ 	.word	0x000001c8
        /*04b4*/ 	.short	0x0100
        /*04b6*/ 	.byte	0x04
	.zero		1


	//   ....[61]....
        /*04b8*/ 	.word	0x00000e30
        /*04bc*/ 	.word	0x000000ff
        /*04c0*/ 	.word	0x000001e8
        /*04c4*/ 	.short	0x0100
        /*04c6*/ 	.byte	0x04
	.zero		1


	//   ....[62]....
        /*04c8*/ 	.word	0x00000f20
        /*04cc*/ 	.word	0x000000ff
        /*04d0*/ 	.word	0x000001f0
        /*04d4*/ 	.short	0x0100
        /*04d6*/ 	.byte	0x04
	.zero		1


	//   ....[63]....
        /*04d8*/ 	.word	0x00000f30
        /*04dc*/ 	.word	0x000000ff
        /*04e0*/ 	.word	0x00000200
        /*04e4*/ 	.short	0x0100
        /*04e6*/ 	.byte	0x04
	.zero		1


	//   ....[64]....
        /*04e8*/ 	.word	0x00000f40
        /*04ec*/ 	.word	0x000000ff
        /*04f0*/ 	.word	0x000001f8
        /*04f4*/ 	.short	0x0100
        /*04f6*/ 	.byte	0x04
	.zero		1


	//   ....[65]....
        /*04f8*/ 	.word	0x00000f50
        /*04fc*/ 	.word	0x000000ff
        /*0500*/ 	.word	0x00000208
        /*0504*/ 	.short	0x0100
        /*0506*/ 	.byte	0x04
	.zero		1


	//   ....[66]....
        /*0508*/ 	.word	0x00001a90
        /*050c*/ 	.word	0x00000000
        /*0510*/ 	.word	0x00000200
        /*0514*/ 	.short	0x010a
        /*0516*/ 	.byte	0xff
	.zero		1


	//   ....[67]....
        /*0518*/ 	.word	0x00001ab0
        /*051c*/ 	.word	0x00000000
        /*0520*/ 	.word	0x000001f0
        /*0524*/ 	.short	0x0101
        /*0526*/ 	.byte	0xff
	.zero		1


	//   ....[68]....
        /*0528*/ 	.word	0x00001b70
        /*052c*/ 	.word	0x000000ff
        /*0530*/ 	.word	0x000000b0
        /*0534*/ 	.short	0x010a
        /*0536*/ 	.byte	0x04
	.zero		1


	//   ....[69]....
        /*0538*/ 	.word	0x00001bf0
        /*053c*/ 	.word	0x000000ff
        /*0540*/ 	.word	0x000000b0
        /*0544*/ 	.short	0x010a
        /*0546*/ 	.byte	0x21
	.zero		1


	//   ....[70]....
        /*0548*/ 	.word	0x00001d80
        /*054c*/ 	.word	0x000000ff
        /*0550*/ 	.word	0x000000b0
        /*0554*/ 	.short	0x010a
        /*0556*/ 	.byte	0x08
	.zero		1


	//   ....[71]....
        /*0558*/ 	.word	0x00001eb0
        /*055c*/ 	.word	0x000000ff
        /*0560*/ 	.word	0x00000188
        /*0564*/ 	.short	0x0101
        /*0566*/ 	.byte	0x07
	.zero		1


	//   ....[72]....
        /*0568*/ 	.word	0x00001ed0
        /*056c*/ 	.word	0x000000ff
        /*0570*/ 	.word	0x000000b0
        /*0574*/ 	.short	0x010a
        /*0576*/ 	.byte	0x04
	.zero		1


	//   ....[73]....
        /*0578*/ 	.word	0x00001f50
        /*057c*/ 	.word	0x000000ff
        /*0580*/ 	.word	0x000000b0
        /*0584*/ 	.short	0x010a
        /*0586*/ 	.byte	0x09
	.zero		1


	//   ....[74]....
        /*0588*/ 	.word	0x000020f0
        /*058c*/ 	.word	0x000000ff
        /*0590*/ 	.word	0x000000b0
        /*0594*/ 	.short	0x010a
        /*0596*/ 	.byte	0x06
	.zero		1


	//   ....[75]....
        /*0598*/ 	.word	0x00002220
        /*059c*/ 	.word	0x00000003
        /*05a0*/ 	.word	0x00000190
        /*05a4*/ 	.short	0x010a
        /*05a6*/ 	.byte	0xff
	.zero		1


	//   ....[76]....
        /*05a8*/ 	.word	0x00002370
        /*05ac*/ 	.word	0x00000000
        /*05b0*/ 	.word	0x00000000
        /*05b4*/ 	.short	0x0101
        /*05b6*/ 	.byte	0xff
	.zero		1


	//   ....[77]....
        /*05b8*/ 	.word	0x00002910
        /*05bc*/ 	.word	0x000000ff
        /*05c0*/ 	.word	0x00000000
        /*05c4*/ 	.short	0x010a
        /*05c6*/ 	.byte	0x04
	.zero		1


	//   ....[78]....
        /*05c8*/ 	.word	0x000029a0
        /*05cc*/ 	.word	0x000000ff
        /*05d0*/ 	.word	0x00000000
        /*05d4*/ 	.short	0x010a
        /*05d6*/ 	.byte	0x05
	.zero		1


	//   ....[79]....
        /*05d8*/ 	.word	0x00002a30
        /*05dc*/ 	.word	0x000000ff
        /*05e0*/ 	.word	0x00000000
        /*05e4*/ 	.short	0x010a
        /*05e6*/ 	.byte	0x05
	.zero		1


	//   ....[80]....
        /*05e8*/ 	.word	0x00002ac0
        /*05ec*/ 	.word	0x000000ff
        /*05f0*/ 	.word	0x00000000
        /*05f4*/ 	.short	0x010a
        /*05f6*/ 	.byte	0x05
	.zero		1


	//   ....[81]....
        /*05f8*/ 	.word	0x00002b50
        /*05fc*/ 	.word	0x000000ff
        /*0600*/ 	.word	0x00000000
        /*0604*/ 	.short	0x010a
        /*0606*/ 	.byte	0x05
	.zero		1


	//   ....[82]....
        /*0608*/ 	.word	0x00002be0
        /*060c*/ 	.word	0x000000ff
        /*0610*/ 	.word	0x00000000
        /*0614*/ 	.short	0x010a
        /*0616*/ 	.byte	0x05
	.zero		1


	//   ....[83]....
        /*0618*/ 	.word	0x00002c70
        /*061c*/ 	.word	0x000000ff
        /*0620*/ 	.word	0x00000000
        /*0624*/ 	.short	0x010a
        /*0626*/ 	.byte	0x05
	.zero		1


	//   ....[84]....
        /*0628*/ 	.word	0x00002d00
        /*062c*/ 	.word	0x000000ff
        /*0630*/ 	.word	0x00000000
        /*0634*/ 	.short	0x010a
        /*0636*/ 	.byte	0x05
	.zero		1


	//   ....[85]....
        /*0638*/ 	.word	0x00002d90
        /*063c*/ 	.word	0x000000ff
        /*0640*/ 	.word	0x00000000
        /*0644*/ 	.short	0x010a
        /*0646*/ 	.byte	0x05
	.zero		1


	//   ....[86]....
        /*0648*/ 	.word	0x00002e20
        /*064c*/ 	.word	0x000000ff
        /*0650*/ 	.word	0x00000000
        /*0654*/ 	.short	0x010a
        /*0656*/ 	.byte	0x05
	.zero		1


	//   ....[87]....
        /*0658*/ 	.word	0x00002eb0
        /*065c*/ 	.word	0x000000ff
        /*0660*/ 	.word	0x00000000
        /*0664*/ 	.short	0x010a
        /*0666*/ 	.byte	0x05
	.zero		1


	//   ....[88]....
        /*0668*/ 	.word	0x00002f40
        /*066c*/ 	.word	0x000000ff
        /*0670*/ 	.word	0x00000000
        /*0674*/ 	.short	0x010a
        /*0676*/ 	.byte	0x05
	.zero		1


	//   ....[89]....
        /*0678*/ 	.word	0x00002fd0
        /*067c*/ 	.word	0x000000ff
        /*0680*/ 	.word	0x00000000
        /*0684*/ 	.short	0x010a
        /*0686*/ 	.byte	0x05
	.zero		1


	//   ....[90]....
        /*0688*/ 	.word	0x00003060
        /*068c*/ 	.word	0x000000ff
        /*0690*/ 	.word	0x00000000
        /*0694*/ 	.short	0x010a
        /*0696*/ 	.byte	0x05
	.zero		1


	//   ....[91]....
        /*0698*/ 	.word	0x000030f0
        /*069c*/ 	.word	0x000000ff
        /*06a0*/ 	.word	0x00000000
        /*06a4*/ 	.short	0x010a
        /*06a6*/ 	.byte	0x05
	.zero		1


	//   ....[92]....
        /*06a8*/ 	.word	0x00003180
        /*06ac*/ 	.word	0x000000ff
        /*06b0*/ 	.word	0x00000000
        /*06b4*/ 	.short	0x010a
        /*06b6*/ 	.byte	0x05
	.zero		1


	//   ....[93]....
        /*06b8*/ 	.word	0x00003210
        /*06bc*/ 	.word	0x000000ff
        /*06c0*/ 	.word	0x00000000
        /*06c4*/ 	.short	0x010a
        /*06c6*/ 	.byte	0x05
	.zero		1


	//   ....[94]....
        /*06c8*/ 	.word	0x000032a0
        /*06cc*/ 	.word	0x000000ff
        /*06d0*/ 	.word	0x00000000
        /*06d4*/ 	.short	0x010a
        /*06d6*/ 	.byte	0x05
	.zero		1


	//   ....[95]....
        /*06d8*/ 	.word	0x00003330
        /*06dc*/ 	.word	0x000000ff
        /*06e0*/ 	.word	0x00000000
        /*06e4*/ 	.short	0x010a
        /*06e6*/ 	.byte	0x05
	.zero		1


	//   ....[96]....
        /*06e8*/ 	.word	0x000033c0
        /*06ec*/ 	.word	0x000000ff
        /*06f0*/ 	.word	0x00000000
        /*06f4*/ 	.short	0x010a
        /*06f6*/ 	.byte	0x05
	.zero		1


	//   ....[97]....
        /*06f8*/ 	.word	0x00003450
        /*06fc*/ 	.word	0x000000ff
        /*0700*/ 	.word	0x00000000
        /*0704*/ 	.short	0x010a
        /*0706*/ 	.byte	0x05
	.zero		1


	//   ....[98]....
        /*0708*/ 	.word	0x000034f0
        /*070c*/ 	.word	0x00000000
        /*0710*/ 	.word	0x00000000
        /*0714*/ 	.short	0x010a
        /*0716*/ 	.byte	0xff
	.zero		1


	//   ....[99]....
        /*0718*/ 	.word	0x00003630
        /*071c*/ 	.word	0x00000002
        /*0720*/ 	.word	0x000001f0
        /*0724*/ 	.short	0x010a
        /*0726*/ 	.byte	0xff
	.zero		1


	//   ....[100]....
        /*0728*/ 	.word	0x00003690
        /*072c*/ 	.word	0x00000004
        /*0730*/ 	.word	0x00000000
        /*0734*/ 	.short	0x0101
        /*0736*/ 	.byte	0xff
	.zero		1


	//   ....[101]....
        /*0738*/ 	.word	0x000036b0
        /*073c*/ 	.word	0x000000ff
        /*0740*/ 	.word	0x000001a0
        /*0744*/ 	.short	0x010a
        /*0746*/ 	.byte	0x04
	.zero		1


	//   ....[102]....
        /*0748*/ 	.word	0x000037d0
        /*074c*/ 	.word	0x00000002
        /*0750*/ 	.word	0x00000190
        /*0754*/ 	.short	0x010a
        /*0756*/ 	.byte	0xff
	.zero		1


	//   ....[103]....
        /*0758*/ 	.word	0x000038e0
        /*075c*/ 	.word	0x00000002
        /*0760*/ 	.word	0x00000000
        /*0764*/ 	.short	0x0101
        /*0766*/ 	.byte	0xff
	.zero		1


	//   ....[104]....
        /*0768*/ 	.word	0x00003970
        /*076c*/ 	.word	0x000000ff
        /*0770*/ 	.word	0x000001a0
        /*0774*/ 	.short	0x0106
        /*0776*/ 	.byte	0x04
	.zero		1


	//   ....[105]....
        /*0778*/ 	.word	0x00003990
        /*077c*/ 	.word	0x000000ff
        /*0780*/ 	.word	0x000001a0
        /*0784*/ 	.short	0x010a
        /*0786*/ 	.byte	0x04
	.zero		1


	//   ....[106]....
        /*0788*/ 	.word	0x00003a20
        /*078c*/ 	.word	0x000000ff
        /*0790*/ 	.word	0x000001a0
        /*0794*/ 	.short	0x0106
        /*0796*/ 	.byte	0x07
	.zero		1


	//   ....[107]....
        /*0798*/ 	.word	0x00003a60
        /*079c*/ 	.word	0x00000000
        /*07a0*/ 	.word	0x000001a0
        /*07a4*/ 	.short	0x010a
        /*07a6*/ 	.byte	0xff
	.zero		1


	//   ....[108]....
        /*07a8*/ 	.word	0x00003fc0
        /*07ac*/ 	.word	0x00000000
        /*07b0*/ 	.word	0x00000190
        /*07b4*/ 	.short	0x010a
        /*07b6*/ 	.byte	0xff
	.zero		1


	//   ....[109]....
        /*07b8*/ 	.word	0x000040c0
        /*07bc*/ 	.word	0x00000003
        /*07c0*/ 	.word	0x00000000
        /*07c4*/ 	.short	0x0101
        /*07c6*/ 	.byte	0xff
	.zero		1


	//   ....[110]....
        /*07c8*/ 	.word	0x000040d0
        /*07cc*/ 	.word	0x000000ff
        /*07d0*/ 	.word	0x00000000
        /*07d4*/ 	.short	0x010a
        /*07d6*/ 	.byte	0x04
	.zero		1


	//   ....[111]....
        /*07d8*/ 	.word	0x00004150
        /*07dc*/ 	.word	0x000000ff
        /*07e0*/ 	.word	0x000001d0
        /*07e4*/ 	.short	0x010a
        /*07e6*/ 	.byte	0x1f
	.zero		1


	//   ....[112]....
        /*07e8*/ 	.word	0x00004230
        /*07ec*/ 	.word	0x000000ff
        /*07f0*/ 	.word	0x00000000
        /*07f4*/ 	.short	0x010a
        /*07f6*/ 	.byte	0x05
	.zero		1


	//   ....[113]....
        /*07f8*/ 	.word	0x00004370
        /*07fc*/ 	.word	0x000000ff
        /*0800*/ 	.word	0x00000000
        /*0804*/ 	.short	0x010a
        /*0806*/ 	.byte	0x04
	.zero		1


	//   ....[114]....
        /*0808*/ 	.word	0x00004600
        /*080c*/ 	.word	0x000000ff
        /*0810*/ 	.word	0x00000000
        /*0814*/ 	.short	0x010a
        /*0816*/ 	.byte	0x04
	.zero		1


	//   ....[115]....
        /*0818*/ 	.word	0x00004690
        /*081c*/ 	.word	0x000000ff
        /*0820*/ 	.word	0x00000000
        /*0824*/ 	.short	0x010a
        /*0826*/ 	.byte	0x05
	.zero		1


	//   ....[116]....
        /*0828*/ 	.word	0x00004720
        /*082c*/ 	.word	0x000000ff
        /*0830*/ 	.word	0x00000000
        /*0834*/ 	.short	0x010a
        /*0836*/ 	.byte	0x05
	.zero		1


	//   ....[117]....
        /*0838*/ 	.word	0x000047b0
        /*083c*/ 	.word	0x000000ff
        /*0840*/ 	.word	0x00000000
        /*0844*/ 	.short	0x010a
        /*0846*/ 	.byte	0x04
	.zero		1


	//   ....[118]....
        /*0848*/ 	.word	0x00004ca0
        /*084c*/ 	.word	0x00000003
        /*0850*/ 	.word	0x00000190
        /*0854*/ 	.short	0x010a
        /*0856*/ 	.byte	0xff
	.zero		1


	//   ....[119]....
        /*0858*/ 	.word	0x00004e10
        /*085c*/ 	.word	0x00000000
        /*0860*/ 	.word	0x00000000
        /*0864*/ 	.short	0x0101
        /*0866*/ 	.byte	0xff
	.zero		1


	//   ....[120]....
        /*0868*/ 	.word	0x000052c0
        /*086c*/ 	.word	0x000000ff
        /*0870*/ 	.word	0x00000188
        /*0874*/ 	.short	0x010a
        /*0876*/ 	.byte	0x18
	.zero		1


	//   ....[121]....
        /*0878*/ 	.word	0x00005490
        /*087c*/ 	.word	0x000000ff
        /*0880*/ 	.word	0x00000170
        /*0884*/ 	.short	0x010a
        /*0886*/ 	.byte	0x04
	.zero		1


	//   ....[122]....
        /*0888*/ 	.word	0x000056f0
        /*088c*/ 	.word	0x000000ff
        /*0890*/ 	.word	0x00000160
        /*0894*/ 	.short	0x010b
        /*0896*/ 	.byte	0x04
	.zero		1


	//   ....[123]....
        /*0898*/ 	.word	0x00005700
        /*089c*/ 	.word	0x000000ff
        /*08a0*/ 	.word	0x00000000
        /*08a4*/ 	.short	0x0101
        /*08a6*/ 	.byte	0x05
	.zero		1


	//   ....[124]....
        /*08a8*/ 	.word	0x00005750
        /*08ac*/ 	.word	0x000000ff
        /*08b0*/ 	.word	0x00000000
        /*08b4*/ 	.short	0x010a
        /*08b6*/ 	.byte	0x04
	.zero		1


	//   ....[125]....
        /*08b8*/ 	.word	0x000057f0
        /*08bc*/ 	.word	0x00000000
        /*08c0*/ 	.word	0x00000000
        /*08c4*/ 	.short	0x010a
        /*08c6*/ 	.byte	0xff
	.zero		1


	//   ....[126]....
        /*08c8*/ 	.word	0x00005b20
        /*08cc*/ 	.word	0x00000008
        /*08d0*/ 	.word	0x00000190
        /*08d4*/ 	.short	0x010a
        /*08d6*/ 	.byte	0xff
	.zero		1


	//   ....[127]....
        /*08d8*/ 	.word	0x00005ca0
        /*08dc*/ 	.word	0x00000000
        /*08e0*/ 	.word	0x00000000
        /*08e4*/ 	.short	0x0101
        /*08e6*/ 	.byte	0xff
	.zero		1


	//   ....[128]....
        /*08e8*/ 	.word	0x00006710
        /*08ec*/ 	.word	0x00000000
        /*08f0*/ 	.word	0x00000160
        /*08f4*/ 	.short	0x010a
        /*08f6*/ 	.byte	0xff
	.zero		1


	//   ....[129]....
        /*08f8*/ 	.word	0x00006740
        /*08fc*/ 	.word	0x00000024
        /*0900*/ 	.word	0x000001b0
        /*0904*/ 	.short	0x010a
        /*0906*/ 	.byte	0xff
	.zero		1


	//   ....[130]....
        /*0908*/ 	.word	0x00006860
        /*090c*/ 	.word	0x00000000
        /*0910*/ 	.word	0x00000160
        /*0914*/ 	.short	0x010a
        /*0916*/ 	.byte	0xff
	.zero		1


	//   ....[131]....
        /*0918*/ 	.word	0x00006910
        /*091c*/ 	.word	0x00000024
        /*0920*/ 	.word	0x000001b0
        /*0924*/ 	.short	0x010a
        /*0926*/ 	.byte	0xff
	.zero		1


	//   ....[132]....
        /*0928*/ 	.word	0x00006ca0
        /*092c*/ 	.word	0x000000ff
        /*0930*/ 	.word	0x00000000
        /*0934*/ 	.short	0x0101
        /*0936*/ 	.byte	0x04
	.zero		1


	//   ....[133]....
        /*0938*/ 	.word	0x00006ef0
        /*093c*/ 	.word	0x00000002
        /*0940*/ 	.word	0x00000000
        /*0944*/ 	.short	0x0101
        /*0946*/ 	.byte	0xff
	.zero		1


	//   ....[134]....
        /*0948*/ 	.word	0x00007190
        /*094c*/ 	.word	0x00000000
        /*0950*/ 	.word	0x00000200
        /*0954*/ 	.short	0x010a
        /*0956*/ 	.byte	0xff
	.zero		1


	//   ....[135]....
        /*0958*/ 	.word	0x000071f0
        /*095c*/ 	.word	0x00000000
        /*0960*/ 	.word	0x000000b0
        /*0964*/ 	.short	0x010a
        /*0966*/ 	.byte	0xff
	.zero		1


	//   ....[136]....
        /*0968*/ 	.word	0x00007250
        /*096c*/ 	.word	0x00000000
        /*0970*/ 	.word	0x000000b0
        /*0974*/ 	.short	0x010a
        /*0976*/ 	.byte	0xff
	.zero		1


	//   ....[137]....
        /*0978*/ 	.word	0x000072a0
        /*097c*/ 	.word	0x00000003
        /*0980*/ 	.word	0x00000190
        /*0984*/ 	.short	0x010a
        /*0986*/ 	.byte	0xff
	.zero		1


	//   ....[138]....
        /*0988*/ 	.word	0x00007300
        /*098c*/ 	.word	0x00000000
        /*0990*/ 	.word	0x00000000
        /*0994*/ 	.short	0x010a
        /*0996*/ 	.byte	0xff
	.zero		1


	//   ....[139]....
        /*0998*/ 	.word	0x00007360
        /*099c*/ 	.word	0x00000000
        /*09a0*/ 	.word	0x00000000
        /*09a4*/ 	.short	0x010a
        /*09a6*/ 	.byte	0xff
	.zero		1


	//   ....[140]....
        /*09a8*/ 	.word	0x000073c0
        /*09ac*/ 	.word	0x00000000
        /*09b0*/ 	.word	0x00000000
        /*09b4*/ 	.short	0x010a
        /*09b6*/ 	.byte	0xff
	.zero		1


	//   ....[141]....
        /*09b8*/ 	.word	0x00007420
        /*09bc*/ 	.word	0x00000000
        /*09c0*/ 	.word	0x00000000
        /*09c4*/ 	.short	0x010a
        /*09c6*/ 	.byte	0xff
	.zero		1


	//   ....[142]....
        /*09c8*/ 	.word	0x00007480
        /*09cc*/ 	.word	0x00000000
        /*09d0*/ 	.word	0x00000000
        /*09d4*/ 	.short	0x010a
        /*09d6*/ 	.byte	0xff
	.zero		1


	//   ....[143]....
        /*09d8*/ 	.word	0x000074e0
        /*09dc*/ 	.word	0x00000000
        /*09e0*/ 	.word	0x00000000
        /*09e4*/ 	.short	0x010a
        /*09e6*/ 	.byte	0xff
	.zero		1


	//   ....[144]....
        /*09e8*/ 	.word	0x00007540
        /*09ec*/ 	.word	0x00000000
        /*09f0*/ 	.word	0x00000000
        /*09f4*/ 	.short	0x010a
        /*09f6*/ 	.byte	0xff
	.zero		1


	//   ....[145]....
        /*09f8*/ 	.word	0x000075a0
        /*09fc*/ 	.word	0x00000000
        /*0a00*/ 	.word	0x00000000
        /*0a04*/ 	.short	0x010a
        /*0a06*/ 	.byte	0xff
	.zero		1


	//   ....[146]....
        /*0a08*/ 	.word	0x00007600
        /*0a0c*/ 	.word	0x00000000
        /*0a10*/ 	.word	0x00000000
        /*0a14*/ 	.short	0x010a
        /*0a16*/ 	.byte	0xff
	.zero		1


	//   ....[147]....
        /*0a18*/ 	.word	0x00007660
        /*0a1c*/ 	.word	0x00000000
        /*0a20*/ 	.word	0x00000000
        /*0a24*/ 	.short	0x010a
        /*0a26*/ 	.byte	0xff
	.zero		1


	//   ....[148]....
        /*0a28*/ 	.word	0x000076c0
        /*0a2c*/ 	.word	0x00000000
        /*0a30*/ 	.word	0x00000000
        /*0a34*/ 	.short	0x010a
        /*0a36*/ 	.byte	0xff
	.zero		1


	//   ....[149]....
        /*0a38*/ 	.word	0x00007720
        /*0a3c*/ 	.word	0x00000000
        /*0a40*/ 	.word	0x00000000
        /*0a44*/ 	.short	0x010a
        /*0a46*/ 	.byte	0xff
	.zero		1


	//   ....[150]....
        /*0a48*/ 	.word	0x00007780
        /*0a4c*/ 	.word	0x00000000
        /*0a50*/ 	.word	0x00000000
        /*0a54*/ 	.short	0x010a
        /*0a56*/ 	.byte	0xff
	.zero		1


	//   ....[151]....
        /*0a58*/ 	.word	0x000077e0
        /*0a5c*/ 	.word	0x00000000
        /*0a60*/ 	.word	0x00000000
        /*0a64*/ 	.short	0x010a
        /*0a66*/ 	.byte	0xff
	.zero		1


	//   ....[152]....
        /*0a68*/ 	.word	0x00007840
        /*0a6c*/ 	.word	0x00000000
        /*0a70*/ 	.word	0x00000000
        /*0a74*/ 	.short	0x010a
        /*0a76*/ 	.byte	0xff
	.zero		1


	//   ....[153]....
        /*0a78*/ 	.word	0x000078a0
        /*0a7c*/ 	.word	0x00000000
        /*0a80*/ 	.word	0x00000000
        /*0a84*/ 	.short	0x010a
        /*0a86*/ 	.byte	0xff
	.zero		1


	//   ....[154]....
        /*0a88*/ 	.word	0x00007900
        /*0a8c*/ 	.word	0x00000000
        /*0a90*/ 	.word	0x00000000
        /*0a94*/ 	.short	0x010a
        /*0a96*/ 	.byte	0xff
	.zero		1


	//   ....[155]....
        /*0a98*/ 	.word	0x00007960
        /*0a9c*/ 	.word	0x00000000
        /*0aa0*/ 	.word	0x00000000
        /*0aa4*/ 	.short	0x010a
        /*0aa6*/ 	.byte	0xff
	.zero		1


	//   ....[156]....
        /*0aa8*/ 	.word	0x000079c0
        /*0aac*/ 	.word	0x00000000
        /*0ab0*/ 	.word	0x00000000
        /*0ab4*/ 	.short	0x010a
        /*0ab6*/ 	.byte	0xff
	.zero		1


	//   ....[157]....
        /*0ab8*/ 	.word	0x00007a20
        /*0abc*/ 	.word	0x00000000
        /*0ac0*/ 	.word	0x00000000
        /*0ac4*/ 	.short	0x010a
        /*0ac6*/ 	.byte	0xff
	.zero		1


	//   ....[158]....
        /*0ac8*/ 	.word	0x00007a80
        /*0acc*/ 	.word	0x00000000
        /*0ad0*/ 	.word	0x00000000
        /*0ad4*/ 	.short	0x010a
        /*0ad6*/ 	.byte	0xff
	.zero		1


	//   ....[159]....
        /*0ad8*/ 	.word	0x00007ad0
        /*0adc*/ 	.word	0x00000002
        /*0ae0*/ 	.word	0x000001f0
        /*0ae4*/ 	.short	0x010a
        /*0ae6*/ 	.byte	0xff
	.zero		1


	//   ....[160]....
        /*0ae8*/ 	.word	0x00007b30
        /*0aec*/ 	.word	0x00000002
        /*0af0*/ 	.word	0x000001a0
        /*0af4*/ 	.short	0x010a
        /*0af6*/ 	.byte	0xff
	.zero		1


	//   ....[161]....
        /*0af8*/ 	.word	0x00007b80
        /*0afc*/ 	.word	0x00000002
        /*0b00*/ 	.word	0x00000190
        /*0b04*/ 	.short	0x010a
        /*0b06*/ 	.byte	0xff
	.zero		1


	//   ....[162]....
        /*0b08*/ 	.word	0x00007be0
        /*0b0c*/ 	.word	0x00000000
        /*0b10*/ 	.word	0x000001a0
        /*0b14*/ 	.short	0x010a
        /*0b16*/ 	.byte	0xff
	.zero		1


	//   ....[163]....
        /*0b18*/ 	.word	0x00007c30
        /*0b1c*/ 	.word	0x00000000
        /*0b20*/ 	.word	0x00000190
        /*0b24*/ 	.short	0x010a
        /*0b26*/ 	.byte	0xff
	.zero		1


	//   ....[164]....
        /*0b28*/ 	.word	0x00007c90
        /*0b2c*/ 	.word	0x00000003
        /*0b30*/ 	.word	0x000001d0
        /*0b34*/ 	.short	0x010a
        /*0b36*/ 	.byte	0xff
	.zero		1


	//   ....[165]....
        /*0b38*/ 	.word	0x00007cf0
        /*0b3c*/ 	.word	0x00000000
        /*0b40*/ 	.word	0x00000000
        /*0b44*/ 	.short	0x010a
        /*0b46*/ 	.byte	0xff
	.zero		1


	//   ....[166]....
        /*0b48*/ 	.word	0x00007d50
        /*0b4c*/ 	.word	0x00000000
        /*0b50*/ 	.word	0x00000000
        /*0b54*/ 	.short	0x010a
        /*0b56*/ 	.byte	0xff
	.zero		1


	//   ....[167]....
        /*0b58*/ 	.word	0x00007db0
        /*0b5c*/ 	.word	0x00000000
        /*0b60*/ 	.word	0x00000000
        /*0b64*/ 	.short	0x010a
        /*0b66*/ 	.byte	0xff
	.zero		1


	//   ....[168]....
        /*0b68*/ 	.word	0x00007e10
        /*0b6c*/ 	.word	0x00000000
        /*0b70*/ 	.word	0x00000000
        /*0b74*/ 	.short	0x010a
        /*0b76*/ 	.byte	0xff
	.zero		1


	//   ....[169]....
        /*0b78*/ 	.word	0x00007e70
        /*0b7c*/ 	.word	0x00000000
        /*0b80*/ 	.word	0x00000000
        /*0b84*/ 	.short	0x010a
        /*0b86*/ 	.byte	0xff
	.zero		1


	//   ....[170]....
        /*0b88*/ 	.word	0x00007ec0
        /*0b8c*/ 	.word	0x00000003
        /*0b90*/ 	.word	0x00000190
        /*0b94*/ 	.short	0x010a
        /*0b96*/ 	.byte	0xff
	.zero		1


	//   ....[171]....
        /*0b98*/ 	.word	0x00007f20
        /*0b9c*/ 	.word	0x00000000
        /*0ba0*/ 	.word	0x00000188
        /*0ba4*/ 	.short	0x010a
        /*0ba6*/ 	.byte	0xff
	.zero		1


	//   ....[172]....
        /*0ba8*/ 	.word	0x00007f80
        /*0bac*/ 	.word	0x00000003
        /*0bb0*/ 	.word	0x00000170
        /*0bb4*/ 	.short	0x010a
        /*0bb6*/ 	.byte	0xff
	.zero		1


	//   ....[173]....
        /*0bb8*/ 	.word	0x00007fe0
        /*0bbc*/ 	.word	0x00000000
        /*0bc0*/ 	.word	0x00000000
        /*0bc4*/ 	.short	0x010a
        /*0bc6*/ 	.byte	0xff
	.zero		1


	//   ....[174]....
        /*0bc8*/ 	.word	0x00008030
        /*0bcc*/ 	.word	0x00000008
        /*0bd0*/ 	.word	0x00000190
        /*0bd4*/ 	.short	0x010a
        /*0bd6*/ 	.byte	0xff
	.zero		1


	//   ....[175]....
        /*0bd8*/ 	.word	0x00008080
        /*0bdc*/ 	.word	0x00000000
        /*0be0*/ 	.word	0x00000160
        /*0be4*/ 	.short	0x010a
        /*0be6*/ 	.byte	0xff
	.zero		1


	//   ....[176]....
        /*0be8*/ 	.word	0x000080d0
        /*0bec*/ 	.word	0x00000024
        /*0bf0*/ 	.word	0x000001b0
        /*0bf4*/ 	.short	0x010a
        /*0bf6*/ 	.byte	0xff
	.zero		1


	//----- nvinfo : EIATTR_NUM_MBARRIERS
	.align		4
.L_47:
        /*0bf8*/ 	.byte	0x03, 0x38
        /*0bfa*/ 	.short	0x0042


	//----- nvinfo : EIATTR_EXIT_INSTR_OFFSETS
	.align		4
        /*0bfc*/ 	.byte	0x04, 0x1c
        /*0bfe*/ 	.short	(.L_49 - .L_48)


	//   ....[0]....
.L_48:
        /*0c00*/ 	.word	0x00003520


	//   ....[1]....
        /*0c04*/ 	.word	0x00003a30


	//   ....[2]....
        /*0c08*/ 	.word	0x00003a90


	//   ....[3]....
        /*0c0c*/ 	.word	0x00004a10


	//   ....[4]....
        /*0c10*/ 	.word	0x00005820


	//   ....[5]....
        /*0c14*/ 	.word	0x00005860


	//   ....[6]....
        /*0c18*/ 	.word	0x000070a0


	//   ....[7]....
        /*0c1c*/ 	.word	0x00007120


	//   ....[8]....
        /*0c20*/ 	.word	0x00007150


	//   ....[9]....
        /*0c24*/ 	.word	0x00007180


	//----- nvinfo : EIATTR_MAX_THREADS
	.align		4
.L_49:
        /*0c28*/ 	.byte	0x04, 0x05
        /*0c2a*/ 	.short	(.L_51 - .L_50)
.L_50:
        /*0c2c*/ 	.word	0x00000100
        /*0c30*/ 	.word	0x00000001
        /*0c34*/ 	.word	0x00000001


	//----- nvinfo : EIATTR_CRS_STACK_SIZE
	.align		4
.L_51:
        /*0c38*/ 	.byte	0x04, 0x1e
        /*0c3a*/ 	.short	(.L_53 - .L_52)
.L_52:
        /*0c3c*/ 	.word	0x00000000


	//----- nvinfo : EIATTR_CBANK_PARAM_SIZE
	.align		4
.L_53:
        /*0c40*/ 	.byte	0x03, 0x19
        /*0c42*/ 	.short	0x0800


	//----- nvinfo : EIATTR_PARAM_CBANK
	.align		4
        /*0c44*/ 	.byte	0x04, 0x0a
        /*0c46*/ 	.short	(.L_55 - .L_54)
	.align		4
.L_54:
        /*0c48*/ 	.word	index@(.nv.constant0._ZN7cutlass13device_kernelINS_4gemm6kernel13GemmUniversalIN4cute5tupleIJiiiiEEENS1_10collective13CollectiveMmaINS1_35MainloopSm100TmaUmmaWarpSpecializedILi22ELi2ELi4ENS5_IJNS4_1CILi2EEENSA_ILi1EEESC_EEEEENS5_IJNSA_ILi64EEENSA_ILi16EEESF_EEENS_6half_tENS5_IJlSC_lEEESI_SJ_NS4_8TiledMMAINS4_8MMA_AtomIJNS4_20SM100_MMA_F16BF16_SSISI_SI_fLi64ELi16ELNS4_4UMMA5MajorE0ELSO_0ELNSN_7ScaleInE0ELSP_0EEEEEENS4_6LayoutINS5_IJSC_SC_SC_EEENS5_IJNSA_ILi0EEESU_SU_EEEEENS5_IJNS4_10UnderscoreESX_SX_EEEEENS4_13SM90_TMA_LOADENS4_14ComposedLayoutINS4_7SwizzleILi3ELi4ELi3EEENS4_18smem_ptr_flag_bitsILi16EEENSS_INS5_IJNSA_ILi8EEESF_EEENS5_IJSF_SC_EEEEEEEvNS4_8identityENS4_23SM90_TMA_LOAD_MULTICASTES1A_vS1B_EENS_8epilogue10collective18CollectiveEpilogueINS1E_23Sm100TmaWarpSpecializedILi2ELi1ELi8ELb1ELb0EEEJSH_NS5_IJNSS_ISF_SC_EENSS_ISG_SC_EEEEESI_SJ_SI_SJ_NS1E_6fusion15FusionCallbacksIS1I_NS1M_17LinearCombinationISI_fSI_fLNS_15FloatRoundStyleE2EEESH_S1L_JEEENS4_5SM1004TMEM4LOAD26SM100_TMEM_LOAD_16dp256b2xES10_NS11_INS12_ILi1ELi4ELi3EEES15_NSS_INS5_IJS16_SG_EEENS5_IJSG_SC_EEEEEEENS4_17SM75_U32x4_LDSM_NENS4_14SM90_TMA_STOREES20_NS4_17SM90_U32x4_STSM_NENS4_39AutoVectorizingCopyWithAssumedAlignmentILi128EEEEEEvvEEEEvNT_6ParamsE)
        /*0c4c*/ 	.short	0x0380
        /*0c4e*/ 	.short	0x0800


	//----- nvinfo : EIATTR_SW_WAR
	.align		4
.L_55:
        /*0c50*/ 	.byte	0x04, 0x36
        /*0c52*/ 	.short	(.L_57 - .L_56)
.L_56:
        /*0c54*/ 	.word	0x00000008
.L_57:


//--------------------- .nv.callgraph             --------------------------
	.section	.nv.callgraph,"",@"SHT_CUDA_CALLGRAPH"
	.align	4
	.sectionentsize	8
	.align		4
        /*0000*/ 	.word	0x00000000
	.align		4
        /*0004*/ 	.word	0xffffffff
	.align		4
        /*0008*/ 	.word	index@(_ZN7cutlass13device_kernelINS_4gemm6kernel13GemmUniversalIN4cute5tupleIJiiiiEEENS1_10collective13CollectiveMmaINS1_35MainloopSm100TmaUmmaWarpSpecializedILi22ELi2ELi4ENS5_IJNS4_1CILi2EEENSA_ILi1EEESC_EEEEENS5_IJNSA_ILi64EEENSA_ILi16EEESF_EEENS_6half_tENS5_IJlSC_lEEESI_SJ_NS4_8TiledMMAINS4_8MMA_AtomIJNS4_20SM100_MMA_F16BF16_SSISI_SI_fLi64ELi16ELNS4_4UMMA5MajorE0ELSO_0ELNSN_7ScaleInE0ELSP_0EEEEEENS4_6LayoutINS5_IJSC_SC_SC_EEENS5_IJNSA_ILi0EEESU_SU_EEEEENS5_IJNS4_10UnderscoreESX_SX_EEEEENS4_13SM90_TMA_LOADENS4_14ComposedLayoutINS4_7SwizzleILi3ELi4ELi3EEENS4_18smem_ptr_flag_bitsILi16EEENSS_INS5_IJNSA_ILi8EEESF_EEENS5_IJSF_SC_EEEEEEEvNS4_8identityENS4_23SM90_TMA_LOAD_MULTICASTES1A_vS1B_EENS_8epilogue10collective18CollectiveEpilogueINS1E_23Sm100TmaWarpSpecializedILi2ELi1ELi8ELb1ELb0EEEJSH_NS5_IJNSS_ISF_SC_EENSS_ISG_SC_EEEEESI_SJ_SI_SJ_NS1E_6fusion15FusionCallbacksIS1I_NS1M_17LinearCombinationISI_fSI_fLNS_15FloatRoundStyleE2EEESH_S1L_JEEENS4_5SM1004TMEM4LOAD26SM100_TMEM_LOAD_16dp256b2xES10_NS11_INS12_ILi1ELi4ELi3EEES15_NSS_INS5_IJS16_SG_EEENS5_IJSG_SC_EEEEEEENS4_17SM75_U32x4_LDSM_NENS4_14SM90_TMA_STOREES20_NS4_17SM90_U32x4_STSM_NENS4_39AutoVectorizingCopyWithAssumedAlignmentILi128EEEEEEvvEEEEvNT_6ParamsE)
	.align		4
        /*000c*/ 	.word	index@(__assertfail)
	.align		4
        /*0010*/ 	.word	0x00000000
	.align		4
        /*0014*/ 	.word	0xfffffffe
	.align		4
        /*0018*/ 	.word	0x00000000
	.align		4
        /*001c*/ 	.word	0xfffffffd
	.align		4
        /*0020*/ 	.word	0x00000000
	.align		4
        /*0024*/ 	.word	0xfffffffc


//--------------------- .nv.constant4             --------------------------
	.section	.nv.constant4,"a",@progbits
	.align	8
	.align		8
.nv.constant4:
        /*0000*/ 	.dword	__assertfail
	.align		8
        /*0008*/ 	.dword	__unnamed_1
	.align		8
        /*0010*/ 	.dword	__unnamed_2
	.align		8
        /*0018*/ 	.dword	_ZN40_INTERNAL_a3e8a402_4_k_cu_885de072_126664cuda3std3__45__cpo5beginE
	.align		8
        /*0020*/ 	.dword	_ZN40_INTERNAL_a3e8a402_4_k_cu_885de072_126664cuda3std3__45__cpo3endE
	.align		8
        /*0028*/ 	.dword	_ZN40_INTERNAL_a3e8a402_4_k_cu_885de072_126664cuda3std3__45__cpo6cbeginE
	.align		8
        /*0030*/ 	.dword	_ZN40_INTERNAL_a3e8a402_4_k_cu_885de072_126664cuda3std3__45__cpo4cendE
	.align		8
        /*0038*/ 	.dword	_ZN40_INTERNAL_a3e8a402_4_k_cu_885de072_126664cuda3std3__442_GLOBAL__N__a3e8a402_4_k_cu_885de072_126666ignoreE
	.align		8
        /*0040*/ 	.dword	_ZN40_INTERNAL_a3e8a402_4_k_cu_885de072_126664cuda3std3__419piecewise_constructE
	.align		8
        /*0048*/ 	.dword	_ZN40_INTERNAL_a3e8a402_4_k_cu_885de072_126664cuda3std3__48in_placeE
	.align		8
        /*0050*/ 	.dword	_ZN40_INTERNAL_a3e8a402_4_k_cu_885de072_126664cuda3std6ranges3__45__cpo4swapE
	.align		8
        /*0058*/ 	.dword	_ZN40_INTERNAL_a3e8a402_4_k_cu_885de072_126664cuda3std6ranges3__45__cpo9iter_moveE
	.align		8
        /*0060*/ 	.dword	_ZN40_INTERNAL_a3e8a402_4_k_cu_885de072_126664cute7productE
	.align		8
        /*0068*/ 	.dword	_ZN40_INTERNAL_a3e8a402_4_k_cu_885de072_126664cute1_E
	.align		8
        /*0070*/ 	.dword	$str$25
	.align		8
        /*0078*/ 	.dword	$str$26
	.align		8
        /*0080*/ 	.dword	$str$27
	.align		8
        /*0088*/ 	.dword	$str$28


//--------------------- .text._ZN7cutlass13device_kernelINS_4gemm6kernel13GemmUniversalIN4cute5tupleIJiiiiEEENS1_10collective13CollectiveMmaINS1_35MainloopSm100TmaUmmaWarpSpecializedILi22ELi2ELi4ENS5_IJNS4_1CILi2EEENSA_ILi1EEESC_EEEEENS5_IJNSA_ILi64EEENSA_ILi16EEESF_EEENS_6half_tENS5_IJlSC_lEEESI_SJ_NS4_8TiledMMAINS4_8MMA_AtomIJNS4_20SM100_MMA_F16BF16_SSISI_SI_fLi64ELi16ELNS4_4UMMA5MajorE0ELSO_0ELNSN_7ScaleInE0ELSP_0EEEEEENS4_6LayoutINS5_IJSC_SC_SC_EEENS5_IJNSA_ILi0EEESU_SU_EEEEENS5_IJNS4_10UnderscoreESX_SX_EEEEENS4_13SM90_TMA_LOADENS4_14ComposedLayoutINS4_7SwizzleILi3ELi4ELi3EEENS4_18smem_ptr_flag_bitsILi16EEENSS_INS5_IJNSA_ILi8EEESF_EEENS5_IJSF_SC_EEEEEEEvNS4_8identityENS4_23SM90_TMA_LOAD_MULTICASTES1A_vS1B_EENS_8epilogue10collective18CollectiveEpilogueINS1E_23Sm100TmaWarpSpecializedILi2ELi1ELi8ELb1ELb0EEEJSH_NS5_IJNSS_ISF_SC_EENSS_ISG_SC_EEEEESI_SJ_SI_SJ_NS1E_6fusion15FusionCallbacksIS1I_NS1M_17LinearCombinationISI_fSI_fLNS_15FloatRoundStyleE2EEESH_S1L_JEEENS4_5SM1004TMEM4LOAD26SM100_TMEM_LOAD_16dp256b2xES10_NS11_INS12_ILi1ELi4ELi3EEES15_NSS_INS5_IJS16_SG_EEENS5_IJSG_SC_EEEEEEENS4_17SM75_U32x4_LDSM_NENS4_14SM90_TMA_STOREES20_NS4_17SM90_U32x4_STSM_NENS4_39AutoVectorizingCopyWithAssumedAlignmentILi128EEEEEEvvEEEEvNT_6ParamsE --------------------------
	.section	.text._ZN7cutlass13device_kernelINS_4gemm6kernel13GemmUniversalIN4cute5tupleIJiiiiEEENS1_10collective13CollectiveMmaINS1_35MainloopSm100TmaUmmaWarpSpecializedILi22ELi2ELi4ENS5_IJNS4_1CILi2EEENSA_ILi1EEESC_EEEEENS5_IJNSA_ILi64EEENSA_ILi16EEESF_EEENS_6half_tENS5_IJlSC_lEEESI_SJ_NS4_8TiledMMAINS4_8MMA_AtomIJNS4_20SM100_MMA_F16BF16_SSISI_SI_fLi64ELi16ELNS4_4UMMA5MajorE0ELSO_0ELNSN_7ScaleInE0ELSP_0EEEEEENS4_6LayoutINS5_IJSC_SC_SC_EEENS5_IJNSA_ILi0EEESU_SU_EEEEENS5_IJNS4_10UnderscoreESX_SX_EEEEENS4_13SM90_TMA_LOADENS4_14ComposedLayoutINS4_7SwizzleILi3ELi4ELi3EEENS4_18smem_ptr_flag_bitsILi16EEENSS_INS5_IJNSA_ILi8EEESF_EEENS5_IJSF_SC_EEEEEEEvNS4_8identityENS4_23SM90_TMA_LOAD_MULTICASTES1A_vS1B_EENS_8epilogue10collective18CollectiveEpilogueINS1E_23Sm100TmaWarpSpecializedILi2ELi1ELi8ELb1ELb0EEEJSH_NS5_IJNSS_ISF_SC_EENSS_ISG_SC_EEEEESI_SJ_SI_SJ_NS1E_6fusion15FusionCallbacksIS1I_NS1M_17LinearCombinationISI_fSI_fLNS_15FloatRoundStyleE2EEESH_S1L_JEEENS4_5SM1004TMEM4LOAD26SM100_TMEM_LOAD_16dp256b2xES10_NS11_INS12_ILi1ELi4ELi3EEES15_NSS_INS5_IJS16_SG_EEENS5_IJSG_SC_EEEEEEENS4_17SM75_U32x4_LDSM_NENS4_14SM90_TMA_STOREES20_NS4_17SM90_U32x4_STSM_NENS4_39AutoVectorizingCopyWithAssumedAlignmentILi128EEEEEEvvEEEEvNT_6ParamsE,"ax",@progbits
	.align	128
.text._ZN7cutlass13device_kernelINS_4gemm6kernel13GemmUniversalIN4cute5tupleIJiiiiEEENS1_10collective13CollectiveMmaINS1_35MainloopSm100TmaUmmaWarpSpecializedILi22ELi2ELi4ENS5_IJNS4_1CILi2EEENSA_ILi1EEESC_EEEEENS5_IJNSA_ILi64EEENSA_ILi16EEESF_EEENS_6half_tENS5_IJlSC_lEEESI_SJ_NS4_8TiledMMAINS4_8MMA_AtomIJNS4_20SM100_MMA_F16BF16_SSISI_SI_fLi64ELi16ELNS4_4UMMA5MajorE0ELSO_0ELNSN_7ScaleInE0ELSP_0EEEEEENS4_6LayoutINS5_IJSC_SC_SC_EEENS5_IJNSA_ILi0EEESU_SU_EEEEENS5_IJNS4_10UnderscoreESX_SX_EEEEENS4_13SM90_TMA_LOADENS4_14ComposedLayoutINS4_7SwizzleILi3ELi4ELi3EEENS4_18smem_ptr_flag_bitsILi16EEENSS_INS5_IJNSA_ILi8EEESF_EEENS5_IJSF_SC_EEEEEEEvNS4_8identityENS4_23SM90_TMA_LOAD_MULTICASTES1A_vS1B_EENS_8epilogue10collective18CollectiveEpilogueINS1E_23Sm100TmaWarpSpecializedILi2ELi1ELi8ELb1ELb0EEEJSH_NS5_IJNSS_ISF_SC_EENSS_ISG_SC_EEEEESI_SJ_SI_SJ_NS1E_6fusion15FusionCallbacksIS1I_NS1M_17LinearCombinationISI_fSI_fLNS_15FloatRoundStyleE2EEESH_S1L_JEEENS4_5SM1004TMEM4LOAD26SM100_TMEM_LOAD_16dp256b2xES10_NS11_INS12_ILi1ELi4ELi3EEES15_NSS_INS5_IJS16_SG_EEENS5_IJSG_SC_EEEEEEENS4_17SM75_U32x4_LDSM_NENS4_14SM90_TMA_STOREES20_NS4_17SM90_U32x4_STSM_NENS4_39AutoVectorizingCopyWithAssumedAlignmentILi128EEEEEEvvEEEEvNT_6ParamsE:
        .type           _ZN7cutlass13device_kernelINS_4gemm6kernel13GemmUniversalIN4cute5tupleIJiiiiEEENS1_10collective13CollectiveMmaINS1_35MainloopSm100TmaUmmaWarpSpecializedILi22ELi2ELi4ENS5_IJNS4_1CILi2EEENSA_ILi1EEESC_EEEEENS5_IJNSA_ILi64EEENSA_ILi16EEESF_EEENS_6half_tENS5_IJlSC_lEEESI_SJ_NS4_8TiledMMAINS4_8MMA_AtomIJNS4_20SM100_MMA_F16BF16_SSISI_SI_fLi64ELi16ELNS4_4UMMA5MajorE0ELSO_0ELNSN_7ScaleInE0ELSP_0EEEEEENS4_6LayoutINS5_IJSC_SC_SC_EEENS5_IJNSA_ILi0EEESU_SU_EEEEENS5_IJNS4_10UnderscoreESX_SX_EEEEENS4_13SM90_TMA_LOADENS4_14ComposedLayoutINS4_7SwizzleILi3ELi4ELi3EEENS4_18smem_ptr_flag_bitsILi16EEENSS_INS5_IJNSA_ILi8EEESF_EEENS5_IJSF_SC_EEEEEEEvNS4_8identityENS4_23SM90_TMA_LOAD_MULTICASTES1A_vS1B_EENS_8epilogue10collective18CollectiveEpilogueINS1E_23Sm100TmaWarpSpecializedILi2ELi1ELi8ELb1ELb0EEEJSH_NS5_IJNSS_ISF_SC_EENSS_ISG_SC_EEEEESI_SJ_SI_SJ_NS1E_6fusion15FusionCallbacksIS1I_NS1M_17LinearCombinationISI_fSI_fLNS_15FloatRoundStyleE2EEESH_S1L_JEEENS4_5SM1004TMEM4LOAD26SM100_TMEM_LOAD_16dp256b2xES10_NS11_INS12_ILi1ELi4ELi3EEES15_NSS_INS5_IJS16_SG_EEENS5_IJSG_SC_EEEEEEENS4_17SM75_U32x4_LDSM_NENS4_14SM90_TMA_STOREES20_NS4_17SM90_U32x4_STSM_NENS4_39AutoVectorizingCopyWithAssumedAlignmentILi128EEEEEEvvEEEEvNT_6ParamsE,@function
        .size           _ZN7cutlass13device_kernelINS_4gemm6kernel13GemmUniversalIN4cute5tupleIJiiiiEEENS1_10collective13CollectiveMmaINS1_35MainloopSm100TmaUmmaWarpSpecializedILi22ELi2ELi4ENS5_IJNS4_1CILi2EEENSA_ILi1EEESC_EEEEENS5_IJNSA_ILi64EEENSA_ILi16EEESF_EEENS_6half_tENS5_IJlSC_lEEESI_SJ_NS4_8TiledMMAINS4_8MMA_AtomIJNS4_20SM100_MMA_F16BF16_SSISI_SI_fLi64ELi16ELNS4_4UMMA5MajorE0ELSO_0ELNSN_7ScaleInE0ELSP_0EEEEEENS4_6LayoutINS5_IJSC_SC_SC_EEENS5_IJNSA_ILi0EEESU_SU_EEEEENS5_IJNS4_10UnderscoreESX_SX_EEEEENS4_13SM90_TMA_LOADENS4_14ComposedLayoutINS4_7SwizzleILi3ELi4ELi3EEENS4_18smem_ptr_flag_bitsILi16EEENSS_INS5_IJNSA_ILi8EEESF_EEENS5_IJSF_SC_EEEEEEEvNS4_8identityENS4_23SM90_TMA_LOAD_MULTICASTES1A_vS1B_EENS_8epilogue10collective18CollectiveEpilogueINS1E_23Sm100TmaWarpSpecializedILi2ELi1ELi8ELb1ELb0EEEJSH_NS5_IJNSS_ISF_SC_EENSS_ISG_SC_EEEEESI_SJ_SI_SJ_NS1E_6fusion15FusionCallbacksIS1I_NS1M_17LinearCombinationISI_fSI_fLNS_15FloatRoundStyleE2EEESH_S1L_JEEENS4_5SM1004TMEM4LOAD26SM100_TMEM_LOAD_16dp256b2xES10_NS11_INS12_ILi1ELi4ELi3EEES15_NSS_INS5_IJS16_SG_EEENS5_IJSG_SC_EEEEEEENS4_17SM75_U32x4_LDSM_NENS4_14SM90_TMA_STOREES20_NS4_17SM90_U32x4_STSM_NENS4_39AutoVectorizingCopyWithAssumedAlignmentILi128EEEEEEvvEEEEvNT_6ParamsE,(.L_x_199 - _ZN7cutlass13device_kernelINS_4gemm6kernel13GemmUniversalIN4cute5tupleIJiiiiEEENS1_10collective13CollectiveMmaINS1_35MainloopSm100TmaUmmaWarpSpecializedILi22ELi2ELi4ENS5_IJNS4_1CILi2EEENSA_ILi1EEESC_EEEEENS5_IJNSA_ILi64EEENSA_ILi16EEESF_EEENS_6half_tENS5_IJlSC_lEEESI_SJ_NS4_8TiledMMAINS4_8MMA_AtomIJNS4_20SM100_MMA_F16BF16_SSISI_SI_fLi64ELi16ELNS4_4UMMA5MajorE0ELSO_0ELNSN_7ScaleInE0ELSP_0EEEEEENS4_6LayoutINS5_IJSC_SC_SC_EEENS5_IJNSA_ILi0EEESU_SU_EEEEENS5_IJNS4_10UnderscoreESX_SX_EEEEENS4_13SM90_TMA_LOADENS4_14ComposedLayoutINS4_7SwizzleILi3ELi4ELi3EEENS4_18smem_ptr_flag_bitsILi16EEENSS_INS5_IJNSA_ILi8EEESF_EEENS5_IJSF_SC_EEEEEEEvNS4_8identityENS4_23SM90_TMA_LOAD_MULTICASTES1A_vS1B_EENS_8epilogue10collective18CollectiveEpilogueINS1E_23Sm100TmaWarpSpecializedILi2ELi1ELi8ELb1ELb0EEEJSH_NS5_IJNSS_ISF_SC_EENSS_ISG_SC_EEEEESI_SJ_SI_SJ_NS1E_6fusion15FusionCallbacksIS1I_NS1M_17LinearCombinationISI_fSI_fLNS_15FloatRoundStyleE2EEESH_S1L_JEEENS4_5SM1004TMEM4LOAD26SM100_TMEM_LOAD_16dp256b2xES10_NS11_INS12_ILi1ELi4ELi3EEES15_NSS_INS5_IJS16_SG_EEENS5_IJSG_SC_EEEEEEENS4_17SM75_U32x4_LDSM_NENS4_14SM90_TMA_STOREES20_NS4_17SM90_U32x4_STSM_NENS4_39AutoVectorizingCopyWithAssumedAlignmentILi128EEEEEEvvEEEEvNT_6ParamsE)
        .other          _ZN7cutlass13device_kernelINS_4gemm6kernel13GemmUniversalIN4cute5tupleIJiiiiEEENS1_10collective13CollectiveMmaINS1_35MainloopSm100TmaUmmaWarpSpecializedILi22ELi2ELi4ENS5_IJNS4_1CILi2EEENSA_ILi1EEESC_EEEEENS5_IJNSA_ILi64EEENSA_ILi16EEESF_EEENS_6half_tENS5_IJlSC_lEEESI_SJ_NS4_8TiledMMAINS4_8MMA_AtomIJNS4_20SM100_MMA_F16BF16_SSISI_SI_fLi64ELi16ELNS4_4UMMA5MajorE0ELSO_0ELNSN_7ScaleInE0ELSP_0EEEEEENS4_6LayoutINS5_IJSC_SC_SC_EEENS5_IJNSA_ILi0EEESU_SU_EEEEENS5_IJNS4_10UnderscoreESX_SX_EEEEENS4_13SM90_TMA_LOADENS4_14ComposedLayoutINS4_7SwizzleILi3ELi4ELi3EEENS4_18smem_ptr_flag_bitsILi16EEENSS_INS5_IJNSA_ILi8EEESF_EEENS5_IJSF_SC_EEEEEEEvNS4_8identityENS4_23SM90_TMA_LOAD_MULTICASTES1A_vS1B_EENS_8epilogue10collective18CollectiveEpilogueINS1E_23Sm100TmaWarpSpecializedILi2ELi1ELi8ELb1ELb0EEEJSH_NS5_IJNSS_ISF_SC_EENSS_ISG_SC_EEEEESI_SJ_SI_SJ_NS1E_6fusion15FusionCallbacksIS1I_NS1M_17LinearCombinationISI_fSI_fLNS_15FloatRoundStyleE2EEESH_S1L_JEEENS4_5SM1004TMEM4LOAD26SM100_TMEM_LOAD_16dp256b2xES10_NS11_INS12_ILi1ELi4ELi3EEES15_NSS_INS5_IJS16_SG_EEENS5_IJSG_SC_EEEEEEENS4_17SM75_U32x4_LDSM_NENS4_14SM90_TMA_STOREES20_NS4_17SM90_U32x4_STSM_NENS4_39AutoVectorizingCopyWithAssumedAlignmentILi128EEEEEEvvEEEEvNT_6ParamsE,@"STO_CUDA_ENTRY STV_DEFAULT"
_ZN7cutlass13device_kernelINS_4gemm6kernel13GemmUniversalIN4cute5tupleIJiiiiEEENS1_10collective13CollectiveMmaINS1_35MainloopSm100TmaUmmaWarpSpecializedILi22ELi2ELi4ENS5_IJNS4_1CILi2EEENSA_ILi1EEESC_EEEEENS5_IJNSA_ILi64EEENSA_ILi16EEESF_EEENS_6half_tENS5_IJlSC_lEEESI_SJ_NS4_8TiledMMAINS4_8MMA_AtomIJNS4_20SM100_MMA_F16BF16_SSISI_SI_fLi64ELi16ELNS4_4UMMA5MajorE0ELSO_0ELNSN_7ScaleInE0ELSP_0EEEEEENS4_6LayoutINS5_IJSC_SC_SC_EEENS5_IJNSA_ILi0EEESU_SU_EEEEENS5_IJNS4_10UnderscoreESX_SX_EEEEENS4_13SM90_TMA_LOADENS4_14ComposedLayoutINS4_7SwizzleILi3ELi4ELi3EEENS4_18smem_ptr_flag_bitsILi16EEENSS_INS5_IJNSA_ILi8EEESF_EEENS5_IJSF_SC_EEEEEEEvNS4_8identityENS4_23SM90_TMA_LOAD_MULTICASTES1A_vS1B_EENS_8epilogue10collective18CollectiveEpilogueINS1E_23Sm100TmaWarpSpecializedILi2ELi1ELi8ELb1ELb0EEEJSH_NS5_IJNSS_ISF_SC_EENSS_ISG_SC_EEEEESI_SJ_SI_SJ_NS1E_6fusion15FusionCallbacksIS1I_NS1M_17LinearCombinationISI_fSI_fLNS_15FloatRoundStyleE2EEESH_S1L_JEEENS4_5SM1004TMEM4LOAD26SM100_TMEM_LOAD_16dp256b2xES10_NS11_INS12_ILi1ELi4ELi3EEES15_NSS_INS5_IJS16_SG_EEENS5_IJSG_SC_EEEEEEENS4_17SM75_U32x4_LDSM_NENS4_14SM90_TMA_STOREES20_NS4_17SM90_U32x4_STSM_NENS4_39AutoVectorizingCopyWithAssumedAlignmentILi128EEEEEEvvEEEEvNT_6ParamsE:
[----:B------:R-:W1:Y:S01]  /*0000*/  LDC R1, c[0x0][0x37c] ;  /* 0x0000df00ff017b82 */ /* 0x000e620000000800 */
[----:B------:R-:W2:Y:S01]  /*0010*/  S2R R48, SR_TID.X ;  /* 0x0000000000307919 */ /* 0x000ea20000002100 */
[----:B------:R-:W3:Y:S01]  /*0020*/  LDCU.64 UR8, c[0x0][0x890] ;  /* 0x00011200ff0877ac */ /* 0x000ee20008000a00 */
[----:B------:R-:W-:Y:S02]  /*0030*/  PRMT R23, RZ, 0x7610, R23 ;  /* 0x00007610ff177816 */ /* 0x000fe40000000017 */
[----:B------:R-:W-:Y:S01]  /*0040*/  ELECT P3, URZ, PT ;  /* 0x0000000000ff782f */ /* 0x000fe20003860000 */
[----:B---3--:R-:W-:-:S04]  /*0050*/  UISETP.NE.U32.AND UP0, UPT, UR8, URZ, UPT ;  /* 0x000000ff0800728c */ /* 0x008fc8000bf05070 */
[----:B------:R-:W-:Y:S01]  /*0060*/  UISETP.NE.AND.EX UP0, UPT, UR9, URZ, UPT, UP0 ;  /* 0x000000ff0900728c */ /* 0x000fe2000bf05300 */
[----:B--2---:R-:W-:-:S05]  /*0070*/  SHF.R.U32.HI R40, RZ, 0x5, R48 ;  /* 0x00000005ff287819 */ /* 0x004fca0000011630 */
[----:B------:R-:W2:Y:S02]  /*0080*/  SHFL.IDX PT, R0, R40, RZ, 0x1f ;  /* 0x00001fff28007589 */ /* 0x000ea400000e0000 */
[----:B--2---:R-:W-:Y:S01]  /*0090*/  R2UR UR18, R0 ;  /* 0x00000000001272ca */ /* 0x004fe200000e0000 */
[----:B-1----:R-:W-:-:S14]  /*00a0*/  BRA.U UP0, `(.L_x_0) ;  /* 0x0000000100307547 */ /* 0x002fdc000b800000 */
[----:B------:R-:W1:Y:S02]  /*00b0*/  LDCU.64 UR4, c[0x0][0x888] ;  /* 0x00011100ff0477ac */ /* 0x000e640008000a00 */
[----:B-1----:R-:W-:-:S04]  /*00c0*/  UISETP.NE.U32.AND UP0, UPT, UR4, URZ, UPT ;  /* 0x000000ff0400728c */ /* 0x002fc8000bf05070 */
[----:B------:R-:W-:-:S09]  /*00d0*/  UISETP.NE.AND.EX UP0, UPT, UR5, URZ, UPT, UP0 ;  /* 0x000000ff0500728c */ /* 0x000fd2000bf05300 */
[----:B------:R-:W-:Y:S05]  /*00e0*/  BRA.U !UP0, `(.L_x_1) ;  /* 0x0000000108147547 */ /* 0x000fea000b800000 */
[----:B------:R-:W1:Y:S01]  /*00f0*/  LDC.64 R2, c[0x0][0x888] ;  /* 0x00022200ff027b82 */ /* 0x000e620000000a00 */
[----:B------:R-:W1:Y:S02]  /*0100*/  LDCU.64 UR4, c[0x0][0x358] ;  /* 0x00006b00ff0477ac */ /* 0x000e640008000a00 */
[----:B-1----:R1:W5:Y:S01]  /*0110*/  LDG.E R19, desc[UR4][R2.64] ;  /* 0x0000000402137981 */ /* 0x002362000c1e1900 */
[----:B------:R-:W-:Y:S01]  /*0120*/  HFMA2 R23, -RZ, RZ, 0, 5.9604644775390625e-08 ;  /* 0x00000001ff177431 */ /* 0x000fe200000001ff */
[----:B------:R-:W-:Y:S05]  /*0130*/  BRA `(.L_x_0) ;  /* 0x00000000000c7947 */ /* 0x000fea0003800000 */
.L_x_1:
[----:B------:R-:W1:Y:S01]  /*0140*/  LDCU UR4, c[0x0][0x880] ;  /* 0x00011000ff0477ac */ /* 0x000e620008000800 */
[----:B------:R-:W-:Y:S01]  /*0150*/  HFMA2 R23, -RZ, RZ, 0, 5.9604644775390625e-08 ;  /* 0x00000001ff177431 */ /* 0x000fe200000001ff */
[----:B-1----:R-:W-:-:S07]  /*0160*/  MOV R19, UR4 ;  /* 0x0000000400137c02 */ /* 0x002fce0008000f00 */
.L_x_0:
[----:B------:R-:W2:Y:S02]  /*0170*/  LDCU.64 UR4, c[0x0][0x8b0] ;  /* 0x00011600ff0477ac */ /* 0x000ea40008000a00 */
[----:B--2---:R-:W-:-:S04]  /*0180*/  UISETP.NE.U32.AND UP0, UPT, UR4, URZ, UPT ;  /* 0x000000ff0400728c */ /* 0x004fc8000bf05070 */
[----:B------:R-:W-:-:S09]  /*0190*/  UISETP.NE.AND.EX UP0, UPT, UR5, URZ, UPT, UP0 ;  /* 0x000000ff0500728c */ /* 0x000fd2000bf05300 */
[----:B------:R-:W-:Y:S05]  /*01a0*/  BRA.U UP0, `(.L_x_2) ;  /* 0x0000000100287547 */ /* 0x000fea000b800000 */
[----:B------:R-:W2:Y:S02]  /*01b0*/  LDCU.64 UR4, c[0x0][0x8a8] ;  /* 0x00011500ff0477ac */ /* 0x000ea40008000a00 */
[----:B--2---:R-:W-:-:S04]  /*01c0*/  UISETP.NE.U32.AND UP0, UPT, UR4, URZ, UPT ;  /* 0x000000ff0400728c */ /* 0x004fc8000bf05070 */
[----:B------:R-:W-:-:S09]  /*01d0*/  UISETP.NE.AND.EX UP0, UPT, UR5, URZ, UPT, UP0 ;  /* 0x000000ff0500728c */ /* 0x000fd2000bf05300 */
[----:B------:R-:W-:Y:S05]  /*01e0*/  BRA.U !UP0, `(.L_x_3) ;  /* 0x0000000108107547 */ /* 0x000fea000b800000 */
[----:B-1----:R-:W1:Y:S01]  /*01f0*/  LDC.64 R2, c[0x0][0x8a8] ;  /* 0x00022a00ff027b82 */ /* 0x002e620000000a00 */
[----:B------:R-:W1:Y:S02]  /*0200*/  LDCU.64 UR4, c[0x0][0x358] ;  /* 0x00006b00ff0477ac */ /* 0x000e640008000a00 */
[----:B-1----:R2:W5:Y:S01]  /*0210*/  LDG.E R17, desc[UR4][R2.64] ;  /* 0x0000000402117981 */ /* 0x002562000c1e1900 */
[----:B------:R-:W-:Y:S05]  /*0220*/  BRA `(.L_x_2) ;  /* 0x0000000000087947 */ /* 0x000fea0003800000 */
.L_x_3:
[----:B------:R-:W2:Y:S02]  /*0230*/  LDCU UR4, c[0x0][0x8a0] ;  /* 0x00011400ff0477ac */ /* 0x000ea40008000800 */
[----:B--2---:R-:W-:Y:S02]  /*0240*/  MOV R17, UR4 ;  /* 0x0000000400117c02 */ /* 0x004fe40008000f00 */
.L_x_2:
[----:B------:R-:W-:Y:S01]  /*0250*/  IMAD.U32 R0, RZ, RZ, UR18 ;  /* 0x00000012ff007e24 */ /* 0x000fe2000f8e00ff */
[----:B------:R-:W-:Y:S04]  /*0260*/  BSSY.RECONVERGENT B0, `(.L_x_4) ;  /* 0x000000c000007945 */ /* 0x000fe80003800200 */
[C---:B------:R-:W-:Y:S02]  /*0270*/  ISETP.NE.OR P1, PT, R0.reuse, 0x1, !P3 ;  /* 0x000000010000780c */ /* 0x040fe40005f25670 */
[----:B------:R-:W-:-:S11]  /*0280*/  ISETP.NE.OR P0, PT, R0, 0x3, !P3 ;  /* 0x000000030000780c */ /* 0x000fd60005f05670 */
[----:B------:R-:W-:Y:S05]  /*0290*/  @P1 BRA `(.L_x_5) ;  /* 0x0000000000201947 */ /* 0x000fea0003800000 */
[----:B------:R-:W3:Y:S02]  /*02a0*/  LDCU.64 UR4, c[0x0][0x348] ;  /* 0x00006900ff0477ac */ /* 0x000ee40008000a00 */
[----:B---3--:R-:W-:Y:S02]  /*02b0*/  UIADD3 UR6, UP1, UPT, UR4, 0x80, URZ ;  /* 0x0000008004067890 */ /* 0x008fe4000ff3e0ff */
[----:B------:R-:W-:Y:S02]  /*02c0*/  UIADD3 UR4, UP0, UPT, UR4, 0x180, URZ ;  /* 0x0000018004047890 */ /* 0x000fe4000ff1e0ff */
[----:B------:R-:W-:Y:S02]  /*02d0*/  UIADD3.X UR7, UPT, UPT, URZ, UR5, URZ, UP1, !UPT ;  /* 0x00000005ff077290 */ /* 0x000fe40008ffe4ff */
[----:B------:R-:W-:-:S07]  /*02e0*/  UIADD3.X UR5, UPT, UPT, URZ, UR5, URZ, UP0, !UPT ;  /* 0x00000005ff057290 */ /* 0x000fce00087fe4ff */
[----:B------:R3:W-:Y:S02]  /*02f0*/  UTMACCTL.PF [UR6] ;  /* 0x00000000060079b9 */ /* 0x0007e40008040000 */
[----:B------:R3:W-:Y:S02]  /*0300*/  UTMACCTL.PF [UR4] ;  /* 0x00000000040079b9 */ /* 0x0007e40008040000 */
[----:B---3--:R-:W-:Y:S01]  /*0310*/  NOP ;  /* 0x0000000000007918 */ /* 0x008fe20000000000 */
.L_x_5:
[----:B------:R-:W-:Y:S05]  /*0320*/  BSYNC.RECONVERGENT B0 ;  /* 0x0000000000007941 */ /* 0x000fea0003800200 */
.L_x_4:
[----:B------:R-:W-:Y:S04]  /*0330*/  BSSY.RECONVERGENT B0, `(.L_x_6) ;  /* 0x000000a000007945 */ /* 0x000fe80003800200 */
        /* <DEDUP_REMOVED lines=9> */
.L_x_7:
[----:B------:R-:W-:Y:S05]  /*03d0*/  BSYNC.RECONVERGENT B0 ;  /* 0x0000000000007941 */ /* 0x000fea0003800200 */
.L_x_6:
[----:B------:R-:W3:Y:S01]  /*03e0*/  LDCU.64 UR4, c[0x0][0x888] ;  /* 0x00011100ff0477ac */ /* 0x000ee20008000a00 */
[----:B------:R-:W-:Y:S02]  /*03f0*/  UISETP.EQ.U32.AND UP2, UPT, UR8, URZ, UPT ;  /* 0x000000ff0800728c */ /* 0x000fe4000bf42070 */
[----:B------:R-:W-:Y:S02]  /*0400*/  UPLOP3.LUT UP3, UPT, UPT, UPT, UPT, 0x80, 0x8 ;  /* 0x000000000008789c */ /* 0x000fe40003f6f070 */
[----:B---3--:R-:W-:-:S04]  /*0410*/  UISETP.NE.U32.AND UP0, UPT, UR4, URZ, UPT ;  /* 0x000000ff0400728c */ /* 0x008fc8000bf05070 */
[----:B------:R-:W-:-:S04]  /*0420*/  UISETP.NE.AND.EX UP1, UPT, UR5, URZ, UPT, UP0 ;  /* 0x000000ff0500728c */ /* 0x000fc8000bf25300 */
[----:B------:R-:W-:-:S04]  /*0430*/  UISETP.EQ.OR.EX UP4, UPT, UR9, URZ, !UP1, UP2 ;  /* 0x000000ff0900728c */ /* 0x000fc8000cf82720 */
[----:B------:R-:W-:-:S05]  /*0440*/  UP2UR UR61, UPR, URZ, 0x10 ;  /* 0x00000010ff3d7883 */ /* 0x000fca0008000000 */
[----:B------:R-:W-:Y:S07]  /*0450*/  BRA.U !UP4, `(.L_x_8) ;  /* 0x000000010c207547 */ /* 0x000fee000b800000 */
[----:B------:R-:W-:Y:S01]  /*0460*/  UISETP.NE.U32.AND UP2, UPT, UR8, URZ, UPT ;  /* 0x000000ff0800728c */ /* 0x000fe2000bf45070 */
[----:B-----5:R-:W-:Y:S01]  /*0470*/  FSETP.NEU.AND P0, PT, R19, RZ, PT ;  /* 0x000000ff1300720b */ /* 0x020fe20003f0d000 */
[----:B------:R-:W-:Y:S02]  /*0480*/  USEL UR4, URZ, 0xffffffff, UP1 ;  /* 0xffffffffff047887 */ /* 0x000fe40008800000 */
[----:B------:R-:W-:-:S10]  /*0490*/  UISETP.NE.AND.EX UP2, UPT, UR9, URZ, UPT, UP2 ;  /* 0x000000ff0900728c */ /* 0x000fd4000bf45320 */
[----:B------:R-:W-:Y:S01]  /*04a0*/  VOTEU.ANY UP0, P0 ;  /* 0x0000000000ff7886 */ /* 0x000fe20000000100 */
[----:B------:R-:W-:-:S04]  /*04b0*/  @!UP2 USEL UR4, URZ, 0xffffffff, UP0 ;  /* 0xffffffffff04a887 */ /* 0x000fc80008000000 */
[----:B------:R-:W-:-:S04]  /*04c0*/  ULOP3.LUT UR4, UR4, 0x1, URZ, 0xc0, !UPT ;  /* 0x0000000104047892 */ /* 0x000fc8000f8ec0ff */
[----:B------:R-:W-:-:S11]  /*04d0*/  UISETP.NE.U32.AND UP3, UPT, UR4, 0x1, UPT ;  /* 0x000000010400788c */ /* 0x000fd6000bf65070 */
.L_x_8:
[----:B-12---:R-:W1:Y:S02]  /*04e0*/  SHFL.IDX PT, R2, R40, RZ, 0x1f ;  /* 0x00001fff28027589 */ /* 0x006e6400000e0000 */
[----:B-1----:R-:W-:-:S13]  /*04f0*/  ISETP.NE.AND P0, PT, R2, RZ, PT ;  /* 0x000000ff0200720c */ /* 0x002fda0003f05270 */
[----:B------:R-:W-:Y:S05]  /*0500*/  @P0 BRA `(.L_x_9) ;  /* 0x0000000000f40947 */ /* 0x000fea0003800000 */
[----:B------:R-:W-:Y:S01]  /*0510*/  ELECT P0, URZ, PT ;  /* 0x0000000000ff782f */ /* 0x000fe20003800000 */
[----:B------:R-:W-:-:S12]  /*0520*/  BSSY.RECONVERGENT B0, `(.L_x_9) ;  /* 0x000003b000007945 */ /* 0x000fd80003800200 */
[----:B------:R-:W-:Y:S05]  /*0530*/  @!P0 BRA `(.L_x_10) ;  /* 0x0000000000e48947 */ /* 0x000fea0003800000 */
[----:B------:R-:W1:Y:S01]  /*0540*/  S2UR UR4, SR_CgaCtaId ;  /* 0x00000000000479c3 */ /* 0x000e620000008800 */
[----:B------:R-:W-:Y:S01]  /*0550*/  UMOV UR5, 0x400 ;  /* 0x0000040000057882 */ /* 0x000fe20000000000 */
[----:B------:R-:W-:Y:S01]  /*0560*/  UMOV UR8, 0x1 ;  /* 0x0000000100087882 */ /* 0x000fe20000000000 */
[----:B------:R-:W-:Y:S01]  /*0570*/  UMOV UR6, 0x2 ;  /* 0x0000000200067882 */ /* 0x000fe20000000000 */
[----:B------:R-:W-:-:S04]  /*0580*/  UIADD3 UR8, UPT, UPT, -UR8, 0x100000, URZ ;  /* 0x0010000008087890 */ /* 0x000fc8000fffe1ff */
[----:B------:R-:W-:Y:S02]  /*0590*/  USHF.L.U32 UR9, UR8, 0xb, URZ ;  /* 0x0000000b08097899 */ /* 0x000fe400080006ff */
[----:B------:R-:W-:Y:S02]  /*05a0*/  USHF.L.U32 UR8, UR8, 0x1, URZ ;  /* 0x0000000108087899 */ /* 0x000fe400080006ff */
[----:B------:R-:W-:-:S04]  /*05b0*/  UIADD3 UR6, UPT, UPT, -UR6, 0x100000, URZ ;  /* 0x0010000006067890 */ /* 0x000fc8000fffe1ff */
[----:B------:R-:W-:Y:S02]  /*05c0*/  USHF.L.U32 UR7, UR6, 0xb, URZ ;  /* 0x0000000b06077899 */ /* 0x000fe400080006ff */
[----:B------:R-:W-:Y:S02]  /*05d0*/  USHF.L.U32 UR6, UR6, 0x1, URZ ;  /* 0x0000000106067899 */ /* 0x000fe400080006ff */
[----:B-1----:R-:W-:Y:S01]  /*05e0*/  ULEA UR4, UR4, UR5, 0x18 ;  /* 0x0000000504047291 */ /* 0x002fe2000f8ec0ff */
[----:B------:R-:W1:Y:S11]  /*05f0*/  FENCE.VIEW.ASYNC.S ;  /* 0x00000000000073c6 */ /* 0x000e760000000000 */
[----:B-1----:R1:W2:Y:S01]  /*0600*/  SYNCS.EXCH.64 URZ, [UR4], UR8 ;  /* 0x0000000804ff75b2 */ /* 0x0022a20008000100 */
[----:B------:R1:W3:Y:S01]  /*0610*/  SYNCS.EXCH.64 URZ, [UR4+0xb0], UR6 ;  /* 0x0000b00604ff75b2 */ /* 0x0002e20008000100 */
[----:B------:R1:W4:Y:S01]  /*0620*/  SYNCS.EXCH.64 URZ, [UR4+0x8], UR8 ;  /* 0x0000080804ff75b2 */ /* 0x0003220008000100 */
[----:B------:R1:W1:Y:S01]  /*0630*/  SYNCS.EXCH.64 URZ, [UR4+0xb8], UR6 ;  /* 0x0000b80604ff75b2 */ /* 0x0002620008000100 */
        /* <DEDUP_REMOVED lines=40> */
[----:B--234-:R-:W-:Y:S01]  /*08c0*/  NOP ;  /* 0x0000000000007918 */ /* 0x01cfe20000000000 */
.L_x_10:
[----:B-1----:R-:W-:Y:S05]  /*08d0*/  BSYNC.RECONVERGENT B0 ;  /* 0x0000000000007941 */ /* 0x002fea0003800200 */
.L_x_9:
[----:B------:R-:W1:Y:S01]  /*08e0*/  SHFL.IDX PT, R2, R40, RZ, 0x1f ;  /* 0x00001fff28027589 */ /* 0x000e6200000e0000 */
[----:B------:R-:W-:Y:S01]  /*08f0*/  NOP ;  /* 0x0000000000007918 */ /* 0x000fe20000000000 */
[----:B-1----:R-:W-:-:S13]  /*0900*/  ISETP.NE.AND P0, PT, R2, 0x1, PT ;  /* 0x000000010200780c */ /* 0x002fda0003f05270 */
[----:B------:R-:W-:Y:S05]  /*0910*/  @P0 BRA `(.L_x_11) ;  /* 0x0000000000480947 */ /* 0x000fea0003800000 */
        /* <DEDUP_REMOVED lines=9> */
[----:B------:R-:W-:Y:S01]  /*09b0*/  USHF.L.U32 UR6, UR6, 0x1, URZ ;  /* 0x0000000106067899 */ /* 0x000fe200080006ff */
[----:B------:R-:W-:Y:S01]  /*09c0*/  ELECT P0, URZ, PT ;  /* 0x0000000000ff782f */ /* 0x000fe20003800000 */
[----:B-1----:R-:W-:Y:S01]  /*09d0*/  ULEA UR4, UR4, UR5, 0x18 ;  /* 0x0000000504047291 */ /* 0x002fe2000f8ec0ff */
[----:B------:R-:W1:Y:S11]  /*09e0*/  FENCE.VIEW.ASYNC.S ;  /* 0x00000000000073c6 */ /* 0x000e760000000000 */
[----:B-1----:R1:W2:Y:S01]  /*09f0*/  SYNCS.EXCH.64 URZ, [UR4+0x160], UR8 ;  /* 0x0001600804ff75b2 */ /* 0x0022a20008000100 */
[----:B------:R1:W3:Y:S01]  /*0a00*/  SYNCS.EXCH.64 URZ, [UR4+0x170], UR6 ;  /* 0x0001700604ff75b2 */ /* 0x0002e20008000100 */
[----:B------:R1:W4:Y:S01]  /*0a10*/  SYNCS.EXCH.64 URZ, [UR4+0x168], UR8 ;  /* 0x0001680804ff75b2 */ /* 0x0003220008000100 */
[----:B------:R1:W1:Y:S01]  /*0a20*/  SYNCS.EXCH.64 URZ, [UR4+0x178], UR6 ;  /* 0x0001780604ff75b2 */ /* 0x0002620008000100 */
[----:B------:R-:W-:Y:S01]  /*0a30*/  NOP ;  /* 0x0000000000007918 */ /* 0x000fe20000000000 */
.L_x_11:
[----:B------:R-:W2:Y:S01]  /*0a40*/  SHFL.IDX PT, R2, R40, RZ, 0x1f ;  /* 0x00001fff28027589 */ /* 0x000ea200000e0000 */
[----:B------:R-:W-:Y:S01]  /*0a50*/  NOP ;  /* 0x0000000000007918 */ /* 0x000fe20000000000 */
[----:B--2---:R-:W-:-:S13]  /*0a60*/  ISETP.NE.AND P0, PT, R2, 0x3, PT ;  /* 0x000000030200780c */ /* 0x004fda0003f05270 */
[----:B------:R-:W-:Y:S05]  /*0a70*/  @P0 BRA `(.L_x_12) ;  /* 0x0000000000300947 */ /* 0x000fea0003800000 */
[----:B-1----:R-:W1:Y:S01]  /*0a80*/  S2UR UR4, SR_CgaCtaId ;  /* 0x00000000000479c3 */ /* 0x002e620000008800 */
[----:B------:R-:W-:Y:S01]  /*0a90*/  UMOV UR6, 0x400 ;  /* 0x0000040000067882 */ /* 0x000fe20000000000 */
[----:B------:R-:W-:Y:S01]  /*0aa0*/  UMOV UR5, 0x20 ;  /* 0x0000002000057882 */ /* 0x000fe20000000000 */
[----:B------:R-:W-:Y:S01]  /*0ab0*/  ELECT P0, URZ, PT ;  /* 0x0000000000ff782f */ /* 0x000fe20003800000 */
[----:B-1----:R-:W-:Y:S02]  /*0ac0*/  ULEA UR6, UR4, UR6, 0x18 ;  /* 0x0000000604067291 */ /* 0x002fe4000f8ec0ff */
[----:B------:R-:W-:-:S04]  /*0ad0*/  UIADD3 UR4, UPT, UPT, -UR5, 0x100000, URZ ;  /* 0x0010000005047890 */ /* 0x000fc8000fffe1ff */
[----:B------:R-:W-:Y:S02]  /*0ae0*/  USHF.L.U32 UR5, UR4, 0xb, URZ ;  /* 0x0000000b04057899 */ /* 0x000fe400080006ff */
[----:B------:R-:W-:Y:S01]  /*0af0*/  USHF.L.U32 UR4, UR4, 0x1, URZ ;  /* 0x0000000104047899 */ /* 0x000fe200080006ff */
[----:B------:R-:W1:Y:S11]  /*0b00*/  FENCE.VIEW.ASYNC.S ;  /* 0x00000000000073c6 */ /* 0x000e760000000000 */
[----:B-1----:R2:W1:Y:S01]  /*0b10*/  SYNCS.EXCH.64 URZ, [UR6+0x180], UR4 ;  /* 0x0001800406ff75b2 */ /* 0x0024620008000100 */
[----:B------:R2:W1:Y:S02]  /*0b20*/  SYNCS.EXCH.64 URZ, [UR6+0x188], UR4 ;  /* 0x0001880406ff75b2 */ /* 0x0004640008000100 */
[----:B--2---:R-:W-:Y:S01]  /*0b30*/  NOP ;  /* 0x0000000000007918 */ /* 0x004fe20000000000 */
.L_x_12:
[----:B------:R-:W2:Y:S01]  /*0b40*/  SHFL.IDX PT, R2, R40, RZ, 0x1f ;  /* 0x00001fff28027589 */ /* 0x000ea200000e0000 */
[----:B------:R-:W-:Y:S01]  /*0b50*/  NOP ;  /* 0x0000000000007918 */ /* 0x000fe20000000000 */
[----:B--2---:R-:W-:-:S13]  /*0b60*/  ISETP.NE.AND P0, PT, R2, 0x4, PT ;  /* 0x000000040200780c */ /* 0x004fda0003f05270 */
[----:B------:R-:W-:Y:S05]  /*0b70*/  @P0 BRA `(.L_x_13) ;  /* 0x00000000004c0947 */ /* 0x000fea0003800000 */
[----:B-1----:R-:W1:Y:S01]  /*0b80*/  S2UR UR6, SR_CgaCtaId ;  /* 0x00000000000679c3 */ /* 0x002e620000008800 */
[----:B------:R-:W-:Y:S01]  /*0b90*/  UMOV UR4, 0x1e0 ;  /* 0x000001e000047882 */ /* 0x000fe20000000000 */
[----:B------:R-:W-:Y:S01]  /*0ba0*/  UMOV UR5, 0x400 ;  /* 0x0000040000057882 */ /* 0x000fe20000000000 */
[----:B------:R-:W-:Y:S01]  /*0bb0*/  USEL UR4, UR4, 0x1a0, UP3 ;  /* 0x000001a004047887 */ /* 0x000fe20009800000 */
[----:B------:R-:W-:Y:S01]  /*0bc0*/  UMOV UR8, 0x1 ;  /* 0x0000000100087882 */ /* 0x000fe20000000000 */
[----:B------:R-:W-:Y:S01]  /*0bd0*/  ELECT P0, URZ, PT ;  /* 0x0000000000ff782f */ /* 0x000fe20003800000 */
[----:B------:R-:W-:-:S04]  /*0be0*/  UIADD3 UR8, UPT, UPT, -UR8, 0x100000, URZ ;  /* 0x0010000008087890 */ /* 0x000fc8000fffe1ff */
[----:B------:R-:W-:Y:S02]  /*0bf0*/  USHF.L.U32 UR9, UR8, 0xb, URZ ;  /* 0x0000000b08097899 */ /* 0x000fe400080006ff */
[----:B------:R-:W-:Y:S02]  /*0c00*/  USHF.L.U32 UR8, UR8, 0x1, URZ ;  /* 0x0000000108087899 */ /* 0x000fe400080006ff */
[----:B-1----:R-:W-:Y:S02]  /*0c10*/  ULEA UR6, UR6, UR5, 0x18 ;  /* 0x0000000506067291 */ /* 0x002fe4000f8ec0ff */
[----:B------:R-:W-:-:S04]  /*0c20*/  UIADD3 UR4, UPT, UPT, -UR4, 0x100000, URZ ;  /* 0x0010000004047890 */ /* 0x000fc8000fffe1ff */
[----:B------:R-:W-:Y:S02]  /*0c30*/  USHF.L.U32 UR5, UR4, 0xb, URZ ;  /* 0x0000000b04057899 */ /* 0x000fe400080006ff */
[----:B------:R-:W-:Y:S01]  /*0c40*/  USHF.L.U32 UR4, UR4, 0x1, URZ ;  /* 0x0000000104047899 */ /* 0x000fe200080006ff */
[----:B------:R-:W1:Y:S03]  /*0c50*/  FENCE.VIEW.ASYNC.S ;  /* 0x00000000000073c6 */ /* 0x000e660000000000 */
[----:B-1----:R2:W1:Y:S08]  /*0c60*/  SYNCS.EXCH.64 URZ, [UR6+0x190], UR8 ;  /* 0x0001900806ff75b2 */ /* 0x0024700008000100 */
[----:B------:R2:W1:Y:S01]  /*0c70*/  SYNCS.EXCH.64 URZ, [UR6+0x1a0], UR4 ;  /* 0x0001a00406ff75b2 */ /* 0x0004620008000100 */
[----:B------:R2:W1:Y:S01]  /*0c80*/  SYNCS.EXCH.64 URZ, [UR6+0x198], UR8 ;  /* 0x0001980806ff75b2 */ /* 0x0004620008000100 */
[----:B------:R2:W1:Y:S02]  /*0c90*/  SYNCS.EXCH.64 URZ, [UR6+0x1a8], UR4 ;  /* 0x0001a80406ff75b2 */ /* 0x0004640008000100 */
[----:B--2---:R-:W-:Y:S01]  /*0ca0*/  NOP ;  /* 0x0000000000007918 */ /* 0x004fe20000000000 */
.L_x_13:
[----:B------:R-:W2:Y:S01]  /*0cb0*/  SHFL.IDX PT, R2, R40, RZ, 0x1f ;  /* 0x00001fff28027589 */ /* 0x000ea200000e0000 */
[----:B------:R-:W-:Y:S01]  /*0cc0*/  NOP ;  /* 0x0000000000007918 */ /* 0x000fe20000000000 */
[----:B--2---:R-:W-:-:S13]  /*0cd0*/  ISETP.NE.AND P0, PT, R2, 0x5, PT ;  /* 0x000000050200780c */ /* 0x004fda0003f05270 */
[----:B------:R-:W-:Y:S05]  /*0ce0*/  @P0 BRA `(.L_x_14) ;  /* 0x0000000000580947 */ /* 0x000fea0003800000 */
[----:B-1----:R-:W1:Y:S01]  /*0cf0*/  S2UR UR4, SR_CgaCtaId ;  /* 0x00000000000479c3 */ /* 0x002e620000008800 */
        /* <DEDUP_REMOVED lines=12> */
[----:B-1----:R2:W1:Y:S01]  /*0dc0*/  SYNCS.EXCH.64 URZ, [UR4+0x1b0], UR8 ;  /* 0x0001b00804ff75b2 */ /* 0x0024620008000100 */
[----:B------:R2:W1:Y:S01]  /*0dd0*/  SYNCS.EXCH.64 URZ, [UR4+0x1d0], UR6 ;  /* 0x0001d00604ff75b2 */ /* 0x0004620008000100 */
[----:B------:R2:W1:Y:S01]  /*0de0*/  SYNCS.EXCH.64 URZ, [UR4+0x1b8], UR8 ;  /* 0x0001b80804ff75b2 */ /* 0x0004620008000100 */
[----:B------:R2:W1:Y:S01]  /*0df0*/  SYNCS.EXCH.64 URZ, [UR4+0x1d8], UR6 ;  /* 0x0001d80604ff75b2 */ /* 0x0004620008000100 */
[----:B------:R2:W1:Y:S01]  /*0e00*/  SYNCS.EXCH.64 URZ, [UR4+0x1c0], UR8 ;  /* 0x0001c00804ff75b2 */ /* 0x0004620008000100 */
[----:B------:R2:W1:Y:S01]  /*0e10*/  SYNCS.EXCH.64 URZ, [UR4+0x1e0], UR6 ;  /* 0x0001e00604ff75b2 */ /* 0x0004620008000100 */
[----:B------:R2:W1:Y:S01]  /*0e20*/  SYNCS.EXCH.64 URZ, [UR4+0x1c8], UR8 ;  /* 0x0001c80804ff75b2 */ /* 0x0004620008000100 */
[----:B------:R2:W1:Y:S02]  /*0e30*/  SYNCS.EXCH.64 URZ, [UR4+0x1e8], UR6 ;  /* 0x0001e80604ff75b2 */ /* 0x0004640008000100 */
[----:B--2---:R-:W-:Y:S01]  /*0e40*/  NOP ;  /* 0x0000000000007918 */ /* 0x004fe20000000000 */
.L_x_14:
[----:B------:R-:W2:Y:S01]  /*0e50*/  SHFL.IDX PT, R2, R40, RZ, 0x1f ;  /* 0x00001fff28027589 */ /* 0x000ea200000e0000 */
[----:B------:R-:W-:Y:S01]  /*0e60*/  NOP ;  /* 0x0000000000007918 */ /* 0x000fe20000000000 */
[----:B--2---:R-:W-:-:S13]  /*0e70*/  ISETP.NE.AND P0, PT, R2, 0x3, PT ;  /* 0x000000030200780c */ /* 0x004fda0003f05270 */
[----:B------:R-:W-:Y:S05]  /*0e80*/  @P0 BRA `(.L_x_15) ;  /* 0x0000000000380947 */ /* 0x000fea0003800000 */
[----:B------:R-:W2:Y:S01]  /*0e90*/  S2UR UR5, SR_CgaCtaId ;  /* 0x00000000000579c3 */ /* 0x000ea20000008800 */
[----:B-1----:R-:W-:Y:S01]  /*0ea0*/  UMOV UR4, 0x400 ;  /* 0x0000040000047882 */ /* 0x002fe20000000000 */
[----:B------:R-:W-:Y:S01]  /*0eb0*/  UMOV UR6, 0x20 ;  /* 0x0000002000067882 */ /* 0x000fe20000000000 */
[----:B------:R-:W-:Y:S01]  /*0ec0*/  ELECT P0, URZ, PT ;  /* 0x0000000000ff782f */ /* 0x000fe20003800000 */
[----:B------:R-:W-:-:S04]  /*0ed0*/  UIADD3 UR6, UPT, UPT, -UR6, 0x100000, URZ ;  /* 0x0010000006067890 */ /* 0x000fc8000fffe1ff */
[----:B------:R-:W-:Y:S02]  /*0ee0*/  USHF.L.U32 UR7, UR6, 0xb, URZ ;  /* 0x0000000b06077899 */ /* 0x000fe400080006ff */
[----:B------:R-:W-:Y:S02]  /*0ef0*/  USHF.L.U32 UR6, UR6, 0x1, URZ ;  /* 0x0000000106067899 */ /* 0x000fe400080006ff */
[----:B--2---:R-:W-:Y:S01]  /*0f00*/  ULEA UR4, UR5, UR4, 0x18 ;  /* 0x0000000405047291 */ /* 0x004fe2000f8ec0ff */
[----:B------:R-:W1:Y:S11]  /*0f10*/  FENCE.VIEW.ASYNC.S ;  /* 0x00000000000073c6 */ /* 0x000e760000000000 */
[----:B-1----:R2:W1:Y:S01]  /*0f20*/  SYNCS.EXCH.64 URZ, [UR4+0x1f0], UR6 ;  /* 0x0001f00604ff75b2 */ /* 0x0024620008000100 */
[----:B------:R2:W1:Y:S01]  /*0f30*/  SYNCS.EXCH.64 URZ, [UR4+0x200], UR6 ;  /* 0x0002000604ff75b2 */ /* 0x0004620008000100 */
[----:B------:R2:W1:Y:S01]  /*0f40*/  SYNCS.EXCH.64 URZ, [UR4+0x1f8], UR6 ;  /* 0x0001f80604ff75b2 */ /* 0x0004620008000100 */
[----:B------:R2:W1:Y:S02]  /*0f50*/  SYNCS.EXCH.64 URZ, [UR4+0x208], UR6 ;  /* 0x0002080604ff75b2 */ /* 0x0004640008000100 */
[----:B--2---:R-:W-:Y:S01]  /*0f60*/  NOP ;  /* 0x0000000000007918 */ /* 0x004fe20000000000 */
.L_x_15:
[----:B-1----:R-:W1:Y:S01]  /*0f70*/  LDCU UR4, c[0x0][0x36c] ;  /* 0x00006d80ff0477ac */ /* 0x002e620008000800 */
[----:B------:R-:W-:Y:S01]  /*0f80*/  ISETP.NE.OR P3, PT, R0, 0x2, !P3 ;  /* 0x000000020000780c */ /* 0x000fe20005f65670 */
[----:B------:R-:W-:Y:S01]  /*0f90*/  NOP ;  /* 0x0000000000007918 */ /* 0x000fe20000000000 */
[----:B------:R-:W-:Y:S01]  /*0fa0*/  LOP3.LUT R0, R48, 0x1f, RZ, 0xc0, !PT ;  /* 0x0000001f30007812 */ /* 0x000fe200078ec0ff */
[----:B------:R-:W-:Y:S02]  /*0fb0*/  UISETP.NE.AND UP4, UPT, UR18, 0x2, UPT ;  /* 0x000000021200788c */ /* 0x000fe4000bf85270 */
[----:B------:R-:W-:Y:S02]  /*0fc0*/  UISETP.NE.AND UP5, UPT, UR18, URZ, UPT ;  /* 0x000000ff1200728c */ /* 0x000fe4000bfa5270 */
[----:B-1----:R-:W-:-:S09]  /*0fd0*/  UISETP.EQ.U32.AND UP6, UPT, UR4, 0x1, UPT ;  /* 0x000000010400788c */ /* 0x002fd2000bfc2070 */
[----:B------:R-:W-:Y:S05]  /*0fe0*/  BRA.U !UP6, `(.L_x_16) ;  /* 0x000000010e087547 */ /* 0x000fea000b800000 */
[----:B---34-:R-:W-:Y:S01]  /*0ff0*/  UCGABAR_ARV ;  /* 0x00000000000079c7 */ /* 0x018fe20008000000 */
[----:B------:R-:W-:Y:S05]  /*1000*/  BRA `(.L_x_17) ;  /* 0x0000000000047947 */ /* 0x000fea0003800000 */
.L_x_16:
[----:B---34-:R-:W-:Y:S01]  /*1010*/  NOP ;  /* 0x0000000000007918 */ /* 0x018fe20000000000 */
.L_x_17:
[----:B------:R-:W1:Y:S01]  /*1020*/  S2UR UR46, SR_CTAID.X ;  /* 0x00000000002e79c3 */ /* 0x000e620000002500 */
[----:B------:R-:W-:-:S05]  /*1030*/  CS2R.32 R3, SR_CgaSize ;  /* 0x0000000000037805 */ /* 0x000fca0000008a00 */
[----:B------:R-:W-:-:S05]  /*1040*/  IMAD R3, R3, -0xa0, RZ ;  /* 0xffffff6003037824 */ /* 0x000fca00078e02ff */
[----:B------:R-:W-:-:S14]  /*1050*/  R2UR UR5, R3 ;  /* 0x00000000030572ca */ /* 0x000fdc00000e0000 */
[----:B------:R-:W2:Y:S01]  /*1060*/  LDCU UR5, c[0x0][UR5+0x2b0] ;  /* 0x00005600050577ac */ /* 0x000ea20008000800 */
[----:B------:R-:W-:-:S05]  /*1070*/  CS2R.32 R3, SR_CgaSize ;  /* 0x0000000000037805 */ /* 0x000fca0000008a00 */
[----:B------:R-:W-:-:S05]  /*1080*/  IMAD R3, R3, -0xa0, RZ ;  /* 0xffffff6003037824 */ /* 0x000fca00078e02ff */
[----:B------:R-:W-:-:S14]  /*1090*/  R2UR UR4, R3 ;  /* 0x00000000030472ca */ /* 0x000fdc00000e0000 */
[----:B------:R-:W3:Y:S01]  /*10a0*/  LDCU UR4, c[0x0][UR4+0x2b4] ;  /* 0x00005680040477ac */ /* 0x000ee20008000800 */
[----:B------:R-:W4:Y:S01]  /*10b0*/  S2UR UR45, SR_CTAID.Y ;  /* 0x00000000002d79c3 */ /* 0x000f220000002600 */
[----:B------:R-:W-:-:S05]  /*10c0*/  CS2R.32 R3, SR_CgaSize ;  /* 0x0000000000037805 */ /* 0x000fca0000008a00 */
[----:B------:R-:W-:-:S05]  /*10d0*/  IMAD R3, R3, -0xa0, RZ ;  /* 0xffffff6003037824 */ /* 0x000fca00078e02ff */
[----:B------:R-:W-:-:S14]  /*10e0*/  R2UR UR59, R3 ;  /* 0x00000000033b72ca */ /* 0x000fdc00000e0000 */
[----:B------:R-:W3:Y:S01]  /*10f0*/  LDCU UR59, c[0x0][UR59+0x2a0] ;  /* 0x000054003b3b77ac */ /* 0x000ee20008000800 */
[----:B------:R-:W-:-:S05]  /*1100*/  CS2R.32 R3, SR_CgaSize ;  /* 0x0000000000037805 */ /* 0x000fca0000008a00 */
[----:B------:R-:W-:-:S05]  /*1110*/  IMAD R3, R3, -0xa0, RZ ;  /* 0xffffff6003037824 */ /* 0x000fca00078e02ff */
[----:B------:R-:W-:-:S14]  /*1120*/  R2UR UR58, R3 ;  /* 0x00000000033a72ca */ /* 0x000fdc00000e0000 */
[----:B------:R-:W3:Y:S01]  /*1130*/  LDCU UR58, c[0x0][UR58+0x2a4] ;  /* 0x000054803a3a77ac */ /* 0x000ee20008000800 */
[----:B------:R-:W3:Y:S01]  /*1140*/  S2UR UR7, SR_CgaCtaId ;  /* 0x00000000000779c3 */ /* 0x000ee20000008800 */
[----:B------:R-:W3:Y:S01]  /*1150*/  LDCU UR19, c[0x0][0xb24] ;  /* 0x00016480ff1377ac */ /* 0x000ee20008000800 */
[----:B------:R-:W3:Y:S01]  /*1160*/  LDCU UR42, c[0x0][0xb24] ;  /* 0x00016480ff2a77ac */ /* 0x000ee20008000800 */
[----:B-1----:R-:W-:Y:S01]  /*1170*/  I2FP.F32.U32 R3, UR46 ;  /* 0x0000002e00037c45 */ /* 0x002fe20008201000 */
[----:B------:R-:W1:Y:S04]  /*1180*/  LDCU UR22, c[0x0][0xb30] ;  /* 0x00016600ff1677ac */ /* 0x000e680008000800 */
[----:B--2---:R-:W-:Y:S01]  /*1190*/  FMUL R3, R3, UR5 ;  /* 0x0000000503037c20 */ /* 0x004fe20008400000 */
[----:B----4-:R-:W-:-:S05]  /*11a0*/  I2FP.F32.U32 R2, UR45 ;  /* 0x0000002d00027c45 */ /* 0x010fca0008201000 */
[----:B------:R-:W2:Y:S01]  /*11b0*/  F2I.U32.TRUNC.NTZ R3, R3 ;  /* 0x0000000300037305 */ /* 0x000ea2000020f000 */
[----:B---3--:R-:W-:Y:S01]  /*11c0*/  FMUL R2, R2, UR4 ;  /* 0x0000000402027c20 */ /* 0x008fe20008400000 */
[----:B------:R-:W-:-:S06]  /*11d0*/  USHF.L.U32 UR28, UR7, 0x9, URZ ;  /* 0x00000009071c7899 */ /* 0x000fcc00080006ff */
[----:B------:R-:W3:Y:S01]  /*11e0*/  F2I.U32.TRUNC.NTZ R2, R2 ;  /* 0x0000000200027305 */ /* 0x000ee2000020f000 */
[----:B------:R-:W-:Y:S01]  /*11f0*/  ULOP3.LUT UR28, UR28, 0x200, URZ, 0xc0, !UPT ;  /* 0x000002001c1c7892 */ /* 0x000fe2000f8ec0ff */
[----:B--2---:R-:W-:Y:S02]  /*1200*/  R2UR UR4, R3 ;  /* 0x00000000030472ca */ /* 0x004fe400000e0000 */
[----:B---3--:R-:W-:Y:S02]  /*1210*/  R2UR UR6, R2 ;  /* 0x00000000020672ca */ /* 0x008fe400000e0000 */
[----:B------:R-:W-:-:S09]  /*1220*/  PRMT R2, RZ, 0x7610, R2 ;  /* 0x00007610ff027816 */ /* 0x000fd20000000002 */
[----:B------:R-:W-:-:S04]  /*1230*/  UIADD3 UR5, UPT, UPT, -UR4, URZ, URZ ;  /* 0x000000ff04057290 */ /* 0x000fc8000fffe1ff */
[----:B------:R-:W-:Y:S02]  /*1240*/  UIMAD UR59, UR59, UR5, UR46 ;  /* 0x000000053b3b72a4 */ /* 0x000fe4000f8e022e */
[----:B------:R-:W-:-:S04]  /*1250*/  UIADD3 UR4, UPT, UPT, -UR6, URZ, URZ ;  /* 0x000000ff06047290 */ /* 0x000fc8000fffe1ff */
[----:B------:R-:W-:Y:S01]  /*1260*/  UIMAD UR58, UR58, UR4, UR45 ;  /* 0x000000043a3a72a4 */ /* 0x000fe2000f8e022d */
[----:B-1----:R-:W-:Y:S11]  /*1270*/  BRA.U UP5, `(.L_x_18) ;  /* 0x0000000105247547 */ /* 0x002ff6000b800000 */
[----:B------:R-:W-:-:S04]  /*1280*/  UISETP.NE.AND UP0, UPT, UR58, URZ, UPT ;  /* 0x000000ff3a00728c */ /* 0x000fc8000bf05270 */
[----:B------:R-:W-:-:S04]  /*1290*/  UISETP.EQ.OR UP0, UPT, UR59, URZ, !UP0 ;  /* 0x000000ff3b00728c */ /* 0x000fc8000c702670 */
[----:B------:R-:W-:Y:S02]  /*12a0*/  USEL UR5, URZ, 0x1, !UP0 ;  /* 0x00000001ff057887 */ /* 0x000fe4000c000000 */
[----:B------:R-:W-:-:S04]  /*12b0*/  UISETP.NE.AND UP0, UPT, UR58, URZ, UPT ;  /* 0x000000ff3a00728c */ /* 0x000fc8000bf05270 */
[----:B------:R-:W-:Y:S02]  /*12c0*/  USEL UR4, URZ, 0x2, UP0 ;  /* 0x00000002ff047887 */ /* 0x000fe40008000000 */
[----:B------:R-:W-:-:S04]  /*12d0*/  UISETP.NE.AND UP0, UPT, UR59, 0x1, UPT ;  /* 0x000000013b00788c */ /* 0x000fc8000bf05270 */
[----:B------:R-:W-:-:S04]  /*12e0*/  USEL UR4, UR4, 0x2, UP0 ;  /* 0x0000000204047887 */ /* 0x000fc80008000000 */
[----:B------:R-:W-:-:S06]  /*12f0*/  UIADD3 UR4, UPT, UPT, UR5, UR4, URZ ;  /* 0x0000000405047290 */ /* 0x000fcc000fffe0ff */
[----:B------:R-:W-:-:S07]  /*1300*/  MOV R2, UR4 ;  /* 0x0000000400027c02 */ /* 0x000fce0008000f00 */
.L_x_18:
[----:B------:R-:W1:Y:S01]  /*1310*/  S2UR UR36, SR_CTAID.Z ;  /* 0x00000000002479c3 */ /* 0x000e620000002700 */
[----:B------:R-:W-:-:S09]  /*1320*/  UISETP.GE.AND UP0, UPT, UR19, 0x1, UPT ;  /* 0x000000011300788c */ /* 0x000fd2000bf06270 */
[----:B------:R-:W-:Y:S05]  /*1330*/  BRA.U !UP0, `(.L_x_19) ;  /* 0x0000000108d47547 */ /* 0x000fea000b800000 */
[----:B------:R-:W2:Y:S01]  /*1340*/  LDCU.128 UR12, c[0x0][0xb10] ;  /* 0x00016200ff0c77ac */ /* 0x000ea20008000c00 */
[----:B------:R-:W3:Y:S01]  /*1350*/  LDCU UR20, c[0x0][0xb0c] ;  /* 0x00016180ff1477ac */ /* 0x000ee20008000800 */
[----:B------:R-:W4:Y:S01]  /*1360*/  LDCU UR6, c[0x0][0x370] ;  /* 0x00006e00ff0677ac */ /* 0x000f220008000800 */
[----:B------:R-:W1:Y:S01]  /*1370*/  LDCU UR7, c[0x0][0x374] ;  /* 0x00006e80ff0777ac */ /* 0x000e620008000800 */
[----:B------:R-:W1:Y:S01]  /*1380*/  LDCU UR21, c[0x0][0xb20] ;  /* 0x00016400ff1577ac */ /* 0x000e620008000800 */
[----:B--2---:R-:W-:Y:S02]  /*1390*/  UIMAD.WIDE.U32 UR4, UR46, UR12, URZ ;  /* 0x0000000c2e0472a5 */ /* 0x004fe4000f8e00ff */
[----:B---3--:R-:W-:Y:S01]  /*13a0*/  UISETP.NE.AND UP0, UPT, UR20, 0x1, UPT ;  /* 0x000000011400788c */ /* 0x008fe2000bf05270 */
[----:B------:R-:W2:Y:S01]  /*13b0*/  LDCU.64 UR8, c[0x0][0xb28] ;  /* 0x00016500ff0877ac */ /* 0x000ea20008000a00 */
[----:B----4-:R-:W-:-:S03]  /*13c0*/  UIMAD.WIDE.U32 UR10, UR6, UR12, URZ ;  /* 0x0000000c060a72a5 */ /* 0x010fc6000f8e00ff */
[----:B------:R-:W-:Y:S01]  /*13d0*/  UMOV UR4, UR5 ;  /* 0x0000000500047c82 */ /* 0x000fe20008000000 */
[----:B------:R-:W-:Y:S02]  /*13e0*/  UISETP.NE.AND UP2, UPT, UR19, 0x1, UPT ;  /* 0x000000011300788c */ /* 0x000fe4000bf45270 */
[----:B------:R-:W-:Y:S01]  /*13f0*/  USHF.R.U32.HI UR4, URZ, UR13, UR4 ;  /* 0x0000000dff047299 */ /* 0x000fe20008011604 */
[----:B------:R-:W-:Y:S01]  /*1400*/  UMOV UR10, UR11 ;  /* 0x0000000b000a7c82 */ /* 0x000fe20008000000 */
[----:B------:R-:W-:Y:S02]  /*1410*/  UIMAD.WIDE.U32 UR16, UR45, UR15, URZ ;  /* 0x0000000f2d1072a5 */ /* 0x000fe4000f8e00ff */
[----:B------:R-:W-:Y:S02]  /*1420*/  USEL UR5, UR46, UR4, !UP0 ;  /* 0x000000042e057287 */ /* 0x000fe4000c000000 */
[----:B------:R-:W-:Y:S02]  /*1430*/  @UP0 USHF.R.U32.HI UR6, URZ, UR13, UR10 ;  /* 0x0000000dff060299 */ /* 0x000fe4000801160a */
[----:B------:R-:W-:-:S02]  /*1440*/  UISETP.NE.AND UP0, UPT, UR14, 0x1, UPT ;  /* 0x000000010e00788c */ /* 0x000fc4000bf05270 */
[----:B-1----:R-:W-:Y:S02]  /*1450*/  UIMAD.WIDE.U32 UR10, UR7, UR15, URZ ;  /* 0x0000000f070a72a5 */ /* 0x002fe4000f8e00ff */
[----:B--2---:R-:W-:Y:S01]  /*1460*/  UIMAD.WIDE.U32 UR12, UR6, UR8, URZ ;  /* 0x00000008060c72a5 */ /* 0x004fe2000f8e00ff */
[----:B------:R-:W-:Y:S02]  /*1470*/  UMOV UR4, UR17 ;  /* 0x0000001100047c82 */ /* 0x000fe40008000000 */
[----:B------:R-:W-:Y:S02]  /*1480*/  USHF.R.U32.HI UR4, URZ, UR21, UR4 ;  /* 0x00000015ff047299 */ /* 0x000fe40008011604 */
[----:B------:R-:W-:Y:S02]  /*1490*/  UMOV UR10, UR11 ;  /* 0x0000000b000a7c82 */ /* 0x000fe40008000000 */
[----:B------:R-:W-:Y:S01]  /*14a0*/  UMOV UR12, UR13 ;  /* 0x0000000d000c7c82 */ /* 0x000fe20008000000 */
[----:B------:R-:W-:-:S02]  /*14b0*/  @UP0 USHF.R.U32.HI UR7, URZ, UR21, UR10 ;  /* 0x00000015ff070299 */ /* 0x000fc4000801160a */
[----:B------:R-:W-:Y:S02]  /*14c0*/  USEL UR4, UR45, UR4, !UP0 ;  /* 0x000000042d047287 */ /* 0x000fe4000c000000 */
[----:B------:R-:W-:Y:S02]  /*14d0*/  UIMAD.WIDE.U32 UR10, UR7, UR8, URZ ;  /* 0x00000008070a72a5 */ /* 0x000fe4000f8e00ff */
[----:B------:R-:W-:Y:S02]  /*14e0*/  @UP2 USHF.R.U32.HI UR6, URZ, UR9, UR12 ;  /* 0x00000009ff062299 */ /* 0x000fe4000801160c */
[----:B------:R-:W-:-:S03]  /*14f0*/  UIMAD.WIDE.U32 UR12, UR4, UR8, URZ ;  /* 0x00000008040c72a5 */ /* 0x000fc6000f8e00ff */
[----:B------:R-:W-:Y:S02]  /*1500*/  UMOV UR10, UR11 ;  /* 0x0000000b000a7c82 */ /* 0x000fe40008000000 */
[----:B------:R-:W-:Y:S02]  /*1510*/  @UP2 USHF.R.U32.HI UR7, URZ, UR9, UR10 ;  /* 0x00000009ff072299 */ /* 0x000fe4000801160a */
[----:B------:R-:W-:Y:S02]  /*1520*/  UIMAD UR10, UR6, UR19, URZ ;  /* 0x00000013060a72a4 */ /* 0x000fe4000f8e02ff */
[----:B------:R-:W-:-:S04]  /*1530*/  UIMAD UR7, UR7, UR19, URZ ;  /* 0x00000013070772a4 */ /* 0x000fc8000f8e02ff */
[----:B------:R-:W-:-:S03]  /*1540*/  UISETP.GE.AND UP0, UPT, UR4, UR7, UPT ;  /* 0x000000070400728c */ /* 0x000fc6000bf06270 */
[----:B------:R-:W-:Y:S01]  /*1550*/  UMOV UR7, UR13 ;  /* 0x0000000d00077c82 */ /* 0x000fe20008000000 */
[----:B------:R-:W-:Y:S02]  /*1560*/  UISETP.GE.OR UP0, UPT, UR5, UR10, UP0 ;  /* 0x0000000a0500728c */ /* 0x000fe40008706670 */
[----:B------:R-:W-:Y:S02]  /*1570*/  UIMAD.WIDE.U32 UR10, UR5, UR8, URZ ;  /* 0x00000008050a72a5 */ /* 0x000fe4000f8e00ff */
[----:B------:R-:W-:Y:S02]  /*1580*/  USHF.R.U32.HI UR7, URZ, UR9, UR7 ;  /* 0x00000009ff077299 */ /* 0x000fe40008011607 */
[----:B------:R-:W-:Y:S02]  /*1590*/  UIADD3 UR10, UPT, UPT, -UR4, URZ, URZ ;  /* 0x000000ff040a7290 */ /* 0x000fe4000fffe1ff */
[----:B------:R-:W-:Y:S02]  /*15a0*/  USEL UR7, UR4, UR7, !UP2 ;  /* 0x0000000704077287 */ /* 0x000fe4000d000000 */
[----:B------:R-:W-:Y:S01]  /*15b0*/  UIMAD UR10, UR14, UR10, UR45 ;  /* 0x0000000a0e0a72a4 */ /* 0x000fe2000f8e022d */
[----:B------:R-:W-:Y:S01]  /*15c0*/  @!UP0 UMOV UR8, UR11 ;  /* 0x0000000b00088c82 */ /* 0x000fe20008000000 */
[----:B------:R-:W-:-:S02]  /*15d0*/  UIADD3 UR11, UPT, UPT, -UR5, URZ, URZ ;  /* 0x000000ff050b7290 */ /* 0x000fc4000fffe1ff */
[----:B------:R-:W-:Y:S02]  /*15e0*/  @!UP0 USHF.R.U32.HI UR8, URZ, UR9, UR8 ;  /* 0x00000009ff088299 */ /* 0x000fe40008011608 */
[----:B------:R-:W-:Y:S02]  /*15f0*/  UIADD3 UR9, UPT, UPT, -UR7, URZ, URZ ;  /* 0x000000ff07097290 */ /* 0x000fe4000fffe1ff */
[----:B------:R-:W-:Y:S02]  /*1600*/  @!UP0 USEL UR8, UR5, UR8, !UP2 ;  /* 0x0000000805088287 */ /* 0x000fe4000d000000 */
[----:B------:R-:W-:Y:S02]  /*1610*/  UIMAD UR9, UR19, UR9, UR4 ;  /* 0x00000009130972a4 */ /* 0x000fe4000f8e0204 */
[----:B------:R-:W-:Y:S02]  /*1620*/  @!UP0 UIADD3 UR7, UPT, UPT, UR7, -UR8, URZ ;  /* 0x8000000807078290 */ /* 0x000fe4000fffe0ff */
[----:B------:R-:W-:-:S02]  /*1630*/  @!UP0 UIMAD UR6, UR9, UR6, UR8 ;  /* 0x00000006090682a4 */ /* 0x000fc4000f8e0208 */
[----:B------:R-:W-:Y:S02]  /*1640*/  @!UP0 UIMAD UR4, UR7, UR19, UR5 ;  /* 0x00000013070482a4 */ /* 0x000fe4000f8e0205 */
[----:B------:R-:W-:Y:S02]  /*1650*/  UIMAD UR46, UR20, UR11, UR46 ;  /* 0x0000000b142e72a4 */ /* 0x000fe4000f8e022e */
[----:B------:R-:W-:Y:S01]  /*1660*/  UIMAD UR45, UR4, UR14, UR10 ;  /* 0x0000000e042d72a4 */ /* 0x000fe2000f8e020a */
[----:B------:R-:W-:Y:S02]  /*1670*/  @!UP0 UMOV UR5, UR6 ;  /* 0x0000000600058c82 */ /* 0x000fe40008000000 */
[----:B------:R-:W-:-:S12]  /*1680*/  UIMAD UR46, UR5, UR20, UR46 ;  /* 0x00000014052e72a4 */ /* 0x000fd8000f8e022e */
.L_x_19:
[----:B------:R-:W-:-:S09]  /*1690*/  UISETP.NE.AND UP0, UPT, UR22, 0x1, UPT ;  /* 0x000000011600788c */ /* 0x000fd2000bf05270 */
[----:B------:R-:W-:Y:S05]  /*16a0*/  BRA.U UP0, `(.L_x_20) ;  /* 0x0000000100407547 */ /* 0x000fea000b800000 */
[----:B------:R-:W2:Y:S01]  /*16b0*/  LDCU.128 UR8, c[0x0][0xb10] ;  /* 0x00016200ff0877ac */ /* 0x000ea20008000c00 */
[----:B------:R-:W3:Y:S01]  /*16c0*/  LDCU UR12, c[0x0][0xb0c] ;  /* 0x00016180ff0c77ac */ /* 0x000ee20008000800 */
[----:B------:R-:W4:Y:S01]  /*16d0*/  LDCU UR13, c[0x0][0xb20] ;  /* 0x00016400ff0d77ac */ /* 0x000f220008000800 */
[----:B--2---:R-:W-:Y:S02]  /*16e0*/  UIMAD.WIDE.U32 UR4, UR46, UR8, URZ ;  /* 0x000000082e0472a5 */ /* 0x004fe4000f8e00ff */
[----:B------:R-:W-:Y:S02]  /*16f0*/  UIMAD.WIDE.U32 UR6, UR45, UR11, URZ ;  /* 0x0000000b2d0672a5 */ /* 0x000fe4000f8e00ff */
[----:B---3--:R-:W-:Y:S02]  /*1700*/  UISETP.NE.AND UP0, UPT, UR12, 0x1, UPT ;  /* 0x000000010c00788c */ /* 0x008fe4000bf05270 */
[----:B------:R-:W-:-:S03]  /*1710*/  USHF.R.U32.HI UR5, URZ, UR9, UR5 ;  /* 0x00000009ff057299 */ /* 0x000fc60008011605 */
[----:B------:R-:W-:Y:S01]  /*1720*/  UMOV UR4, UR7 ;  /* 0x0000000700047c82 */ /* 0x000fe20008000000 */
[----:B------:R-:W-:Y:S02]  /*1730*/  USEL UR5, UR46, UR5, !UP0 ;  /* 0x000000052e057287 */ /* 0x000fe4000c000000 */
[----:B------:R-:W-:Y:S02]  /*1740*/  UISETP.NE.AND UP0, UPT, UR10, 0x1, UPT ;  /* 0x000000010a00788c */ /* 0x000fe4000bf05270 */
[----:B----4-:R-:W-:-:S04]  /*1750*/  USHF.R.U32.HI UR4, URZ, UR13, UR4 ;  /* 0x0000000dff047299 */ /* 0x010fc80008011604 */
[----:B------:R-:W-:-:S04]  /*1760*/  USEL UR4, UR45, UR4, !UP0 ;  /* 0x000000042d047287 */ /* 0x000fc8000c000000 */
[----:B------:R-:W-:Y:S02]  /*1770*/  UIADD3 UR6, UPT, UPT, UR5, -UR4, URZ ;  /* 0x8000000405067290 */ /* 0x000fe4000fffe0ff */
[----:B------:R-:W-:Y:S02]  /*1780*/  UIADD3 UR4, UPT, UPT, -UR5, UR4, URZ ;  /* 0x0000000405047290 */ /* 0x000fe4000fffe1ff */
[----:B------:R-:W-:Y:S02]  /*1790*/  UIMAD UR45, UR6, UR10, UR45 ;  /* 0x0000000a062d72a4 */ /* 0x000fe4000f8e022d */
[----:B------:R-:W-:-:S12]  /*17a0*/  UIMAD UR46, UR4, UR12, UR46 ;  /* 0x0000000c042e72a4 */ /* 0x000fd8000f8e022e */
.L_x_20:
[----:B------:R-:W-:Y:S01]  /*17b0*/  UISETP.NE.AND UP0, UPT, UR18, 0x2, UPT ;  /* 0x000000021200788c */ /* 0x000fe2000bf05270 */
[----:B------:R-:W-:Y:S09]  /*17c0*/  BRA.U !UP6, `(.L_x_21) ;  /* 0x000000010e0c7547 */ /* 0x000ff2000b800000 */
[----:B------:R-:W-:Y:S01]  /*17d0*/  UCGABAR_WAIT ;  /* 0x0000000000007dc7 */ /* 0x000fe20008000000 */
[----:B------:R-:W-:Y:S01]  /*17e0*/  CCTL.IVALL ;  /* 0x00000000ff00798f */ /* 0x000fe20002000000 */
[----:B------:R-:W-:Y:S05]  /*17f0*/  BRA `(.L_x_22) ;  /* 0x0000000000047947 */ /* 0x000fea0003800000 */
.L_x_21:
[----:B------:R-:W-:Y:S06]  /*1800*/  BAR.SYNC.DEFER_BLOCKING 0x0 ;  /* 0x0000000000007b1d */ /* 0x000fec0000010000 */
.L_x_22:
[----:B------:R-:W-:Y:S05]  /*1810*/  BRA.U UP0, `(.L_x_23) ;  /* 0x0000001d00487547 */ /* 0x000fea000b800000 */
[----:B------:R-:W2:Y:S01]  /*1820*/  LDCU UR6, c[0x0][0x38c] ;  /* 0x00007180ff0677ac */ /* 0x000ea20008000800 */
[----:B------:R-:W3:Y:S01]  /*1830*/  S2UR UR8, SR_CgaCtaId ;  /* 0x00000000000879c3 */ /* 0x000ee20000008800 */
[----:B------:R-:W-:Y:S01]  /*1840*/  PLOP3.LUT P1, PT, PT, PT, UP3, 0x80, 0x8 ;  /* 0x000000000008781c */ /* 0x000fe20003f2f038 */
[----:B------:R-:W-:Y:S01]  /*1850*/  IMAD.MOV.U32 R12, RZ, RZ, 0x1 ;  /* 0x00000001ff0c7424 */ /* 0x000fe200078e00ff */
[----:B------:R-:W-:Y:S01]  /*1860*/  UMOV UR7, 0x400 ;  /* 0x0000040000077882 */ /* 0x000fe20000000000 */
[----:B------:R-:W-:Y:S01]  /*1870*/  UISETP.NE.AND UP1, UPT, UR18, URZ, UPT ;  /* 0x000000ff1200728c */ /* 0x000fe2000bf25270 */
[----:B------:R-:W-:Y:S01]  /*1880*/  ISETP.EQ.OR P2, PT, R0, RZ, P3 ;  /* 0x000000ff0000720c */ /* 0x000fe20001f42670 */
[----:B------:R-:W-:Y:S01]  /*1890*/  USEL UR24, URZ, 0x1, UP4 ;  /* 0x00000001ff187887 */ /* 0x000fe2000a000000 */
[----:B------:R-:W-:Y:S02]  /*18a0*/  PLOP3.LUT P1, PT, P1, PT, PT, 0x8, 0x80 ;  /* 0x000000000080781c */ /* 0x000fe40000f2e170 */
[----:B------:R-:W-:Y:S01]  /*18b0*/  CS2R R10, SRZ ;  /* 0x00000000000a7805 */ /* 0x000fe2000001ff00 */
[----:B------:R-:W-:Y:S01]  /*18c0*/  IMAD.MOV.U32 R9, RZ, RZ, RZ ;  /* 0x000000ffff097224 */ /* 0x000fe200078e00ff */
[----:B------:R-:W4:Y:S01]  /*18d0*/  LDCU UR40, c[0x0][0x370] ;  /* 0x00006e00ff2877ac */ /* 0x000f220008000800 */
[----:B------:R-:W-:Y:S01]  /*18e0*/  IMAD.MOV.U32 R8, RZ, RZ, 0x1 ;  /* 0x00000001ff087424 */ /* 0x000fe200078e00ff */
[----:B------:R-:W1:Y:S01]  /*18f0*/  LDCU.64 UR26, c[0x0][0x348] ;  /* 0x00006900ff1a77ac */ /* 0x000e620008000a00 */
[----:B--2---:R-:W-:-:S02]  /*1900*/  UIADD3 UR5, UPT, UPT, UR6, 0x3f, URZ ;  /* 0x0000003f06057890 */ /* 0x004fc4000fffe0ff */
[----:B------:R-:W-:Y:S02]  /*1910*/  USHF.R.U32.HI UR47, URZ, 0x6, UR28 ;  /* 0x00000006ff2f7899 */ /* 0x000fe4000801161c */
[----:B------:R-:W-:Y:S02]  /*1920*/  USHF.R.S32.HI UR4, URZ, 0x1f, UR5 ;  /* 0x0000001fff047899 */ /* 0x000fe40008011405 */
[----:B---3--:R-:W-:Y:S02]  /*1930*/  ULEA UR7, UR8, UR7, 0x18 ;  /* 0x0000000708077291 */ /* 0x008fe4000f8ec0ff */
[----:B------:R-:W-:Y:S02]  /*1940*/  ULEA.HI UR4, UR4, UR5, URZ, 0x6 ;  /* 0x0000000504047291 */ /* 0x000fe4000f8f30ff */
[----:B------:R-:W-:Y:S02]  /*1950*/  UIADD3 UR5, UPT, UPT, UR6, -0x1, URZ ;  /* 0xffffffff06057890 */ /* 0x000fe4000fffe0ff */
[----:B------:R-:W-:-:S02]  /*1960*/  USHF.R.S32.HI UR43, URZ, 0x6, UR4 ;  /* 0x00000006ff2b7899 */ /* 0x000fc40008011404 */
[----:B------:R-:W-:Y:S02]  /*1970*/  UISETP.GE.U32.AND UP2, UPT, UR5, -0x7f, UPT ;  /* 0xffffff810500788c */ /* 0x000fe4000bf46070 */
[----:B------:R-:W-:Y:S02]  /*1980*/  UISETP.LT.U32.AND UP0, UPT, UR43, 0x16, UPT ;  /* 0x000000162b00788c */ /* 0x000fe4000bf01070 */
[----:B------:R-:W-:Y:S02]  /*1990*/  ULEA UR29, UR28, UR7, 0x1 ;  /* 0x000000071c1d7291 */ /* 0x000fe4000f8e08ff */
[----:B------:R-:W-:Y:S02]  /*19a0*/  USEL UR41, UR43, 0x16, UP0 ;  /* 0x000000162b297887 */ /* 0x000fe40008000000 */
[----:B------:R-:W-:Y:S02]  /*19b0*/  UIADD3 UR48, UPT, UPT, UR6, 0x7e, URZ ;  /* 0x0000007e06307890 */ /* 0x000fe4000fffe0ff */
[----:B------:R-:W-:-:S02]  /*19c0*/  UIADD3 UR21, UPT, UPT, UR41, -0x1, URZ ;  /* 0xffffffff29157890 */ /* 0x000fc4000fffe0ff */
[----:B------:R-:W-:Y:S01]  /*19d0*/  @UP2 UIADD3 UR21, UPT, UPT, UR41, URZ, URZ ;  /* 0x000000ff29152290 */ /* 0x000fe2000fffe0ff */
[----:B------:R-:W2:Y:S01]  /*19e0*/  LDCU UR39, c[0x0][0x374] ;  /* 0x00006e80ff2777ac */ /* 0x000ea20008000800 */
[----:B------:R-:W-:Y:S02]  /*19f0*/  USEL UR24, UR24, 0x2, UP1 ;  /* 0x0000000218187887 */ /* 0x000fe40008800000 */
[----:B------:R-:W-:Y:S02]  /*1a00*/  UIADD3 UR29, UPT, UPT, UR29, 0x2d400, URZ ;  /* 0x0002d4001d1d7890 */ /* 0x000fe4000fffe0ff */
[----:B------:R-:W-:Y:S02]  /*1a10*/  UIADD3 UR44, UPT, UPT, UR43, -UR41, URZ ;  /* 0x800000292b2c7290 */ /* 0x000fe4000fffe0ff */
[----:B------:R-:W-:Y:S01]  /*1a20*/  UIADD3 UR21, UPT, UPT, UR21, 0x1, URZ ;  /* 0x0000000115157890 */ /* 0x000fe2000fffe0ff */
[----:B-1--4-:R-:W-:-:S11]  /*1a30*/  UMOV UR5, URZ ;  /* 0x000000ff00057c82 */ /* 0x012fd60008000000 */
.L_x_43:
[----:B-1----:R-:W1:Y:S02]  /*1a40*/  S2UR UR4, SR_CgaCtaId ;  /* 0x00000000000479c3 */ /* 0x002e640000008800 */
[----:B-1----:R-:W-:-:S09]  /*1a50*/  UISETP.NE.AND UP0, UPT, UR4, URZ, UPT ;  /* 0x000000ff0400728c */ /* 0x002fd2000bf05270 */
[----:B------:R-:W-:Y:S05]  /*1a60*/  BRA.U UP0, `(.L_x_24) ;  /* 0x0000000100287547 */ /* 0x000fea000b800000 */
[----:B------:R-:W-:Y:S02]  /*1a70*/  LEA R0, R9, UR7, 0x3 ;  /* 0x0000000709007c11 */ /* 0x000fe4000f8e18ff */
[----:B------:R-:W-:-:S04]  /*1a80*/  SHF.L.U32 R3, R8, 0x1f, RZ ;  /* 0x0000001f08037819 */ /* 0x000fc800000006ff */
[----:B------:R-:W1:Y:S02]  /*1a90*/  SYNCS.PHASECHK.TRANS64.TRYWAIT P0, [R0+URZ+0x200], R3 ;  /* 0x00020003000075a7 */ /* 0x000e6400080011ff */
[----:B-1----:R-:W-:Y:S05]  /*1aa0*/  @!P0 BRA `(.L_x_25) ;  /* 0x0000005400b88947 */ /* 0x002fea0003800000 */
.L_x_128:
[----:B------:R3:W-:Y:S01]  /*1ab0*/  SYNCS.ARRIVE.TRANS64.A1T0 RZ, [R0+URZ+0x1f0], RZ ;  /* 0x0001f0ff00ff79a7 */ /* 0x0007e200081000ff */
[----:B------:R-:W-:-:S05]  /*1ac0*/  VIADD R9, R9, 0x1 ;  /* 0x0000000109097836 */ /* 0x000fca0000000000 */
[----:B------:R-:W-:-:S04]  /*1ad0*/  ISETP.NE.AND P0, PT, R9, 0x2, PT ;  /* 0x000000020900780c */ /* 0x000fc80003f05270 */
[----:B-1----:R-:W-:Y:S02]  /*1ae0*/  SEL R3, RZ, 0x1, P0 ;  /* 0x00000001ff037807 */ /* 0x002fe40000000000 */
[----:B------:R-:W-:Y:S02]  /*1af0*/  SEL R9, R9, RZ, P0 ;  /* 0x000000ff09097207 */ /* 0x000fe40000000000 */
[----:B------:R-:W-:-:S07]  /*1b00*/  LOP3.LUT R8, R8, R3, RZ, 0x3c, !PT ;  /* 0x0000000308087212 */ /* 0x000fce00078e3cff */
.L_x_24:
[----:B------:R-:W-:Y:S01]  /*1b10*/  ULEA UR4, UR5, UR7, 0x3 ;  /* 0x0000000705047291 */ /* 0x000fe2000f8e18ff */
[----:B---3--:R-:W-:Y:S01]  /*1b20*/  SHF.L.U32 R0, R12, 0x1f, RZ ;  /* 0x0000001f0c007819 */ /* 0x008fe200000006ff */
[----:B------:R-:W-:Y:S02]  /*1b30*/  UISETP.GE.U32.AND UP0, UPT, UR48, 0x7f, UPT ;  /* 0x0000007f3000788c */ /* 0x000fe4000bf06070 */
[----:B------:R-:W-:Y:S02]  /*1b40*/  USHF.L.U32 UR35, UR46, 0x6, URZ ;  /* 0x000000062e237899 */ /* 0x000fe400080006ff */
[----:B------:R-:W-:Y:S01]  /*1b50*/  ULEA UR19, UR45, UR47, 0x4 ;  /* 0x0000002f2d137291 */ /* 0x000fe2000f8e20ff */
[----:B------:R-:W-:Y:S02]  /*1b60*/  UMOV UR13, URZ ;  /* 0x000000ff000d7c82 */ /* 0x000fe40008000000 */
[----:B------:R1:W3:Y:S02]  /*1b70*/  SYNCS.PHASECHK.TRANS64.TRYWAIT P0, [UR4+0xb0], R0 ;  /* 0x0000b000ff0075a7 */ /* 0x0002e40008001104 */
[----:B------:R-:W-:Y:S07]  /*1b80*/  BRA.U !UP0, `(.L_x_26) ;  /* 0x0000000108c07547 */ /* 0x000fee000b800000 */
[----:B------:R-:W-:Y:S01]  /*1b90*/  UMOV UR6, URZ ;  /* 0x000000ff00067c82 */ /* 0x000fe20008000000 */
[----:B------:R-:W-:-:S05]  /*1ba0*/  UMOV UR4, UR5 ;  /* 0x0000000500047c82 */ /* 0x000fca0008000000 */
.L_x_32:
[----:B------:R-:W-:Y:S01]  /*1bb0*/  ULEA UR33, UR4, UR7, 0x3 ;  /* 0x0000000704217291 */ /* 0x000fe2000f8e18ff */
[----:B---3--:R-:W-:Y:S01]  /*1bc0*/  @!P3 MOV R2, 0x2800 ;  /* 0x000028000002b802 */ /* 0x008fe20000000f00 */
[----:B-1-34-:R-:W-:Y:S10]  /*1bd0*/  @P0 BRA `(.L_x_27) ;  /* 0x00000000000c0947 */ /* 0x01aff40003800000 */
[----:B------:R-:W-:-:S04]  /*1be0*/  SHF.L.U32 R3, R12, 0x1f, RZ ;  /* 0x0000001f0c037819 */ /* 0x000fc800000006ff */
[----:B------:R-:W3:Y:S02]  /*1bf0*/  SYNCS.PHASECHK.TRANS64.TRYWAIT P0, [UR33+0xb0], R3 ;  /* 0x0000b003ff0075a7 */ /* 0x000ee40008001121 */
[----:B---3--:R-:W-:Y:S05]  /*1c00*/  @!P0 BRA `(.L_x_28) ;  /* 0x0000005400748947 */ /* 0x008fea0003800000 */
.L_x_27:
[----:B------:R3:W-:Y:S01]  /*1c10*/  @!P3 SYNCS.ARRIVE.TRANS64 RZ, [UR33], R2 ;  /* 0x00000002ffffb9a7 */ /* 0x0007e20008000021 */
[----:B------:R-:W-:-:S04]  /*1c20*/  ULOP3.LUT UR5, UR24, 0x2, URZ, 0xfc, !UPT ;  /* 0x0000000218057892 */ /* 0x000fc8000f8efcff */
[----:B------:R-:W-:-:S09]  /*1c30*/  UISETP.NE.AND UP0, UPT, UR5, 0x2, UPT ;  /* 0x000000020500788c */ /* 0x000fd2000bf05270 */
[----:B------:R-:W-:Y:S05]  /*1c40*/  BRA.U UP0, `(.L_x_29) ;  /* 0x0000000100047547 */ /* 0x000fea000b800000 */
[----:B--2---:R-:W-:Y:S05]  /*1c50*/  BPT.TRAP 0x1 ;  /* 0x000000040000795c */ /* 0x004fea0000300000 */
.L_x_29:
[----:B------:R-:W-:Y:S04]  /*1c60*/  BSSY.RECONVERGENT B0, `(.L_x_30) ;  /* 0x0000003000007945 */ /* 0x000fe80003800200 */
[----:B------:R-:W-:Y:S05]  /*1c70*/  @P2 BRA `(.L_x_31) ;  /* 0x0000000000042947 */ /* 0x000fea0003800000 */
[----:B--2---:R-:W-:Y:S05]  /*1c80*/  BPT.TRAP 0x1 ;  /* 0x000000040000795c */ /* 0x004fea0000300000 */
.L_x_31:
[----:B--2---:R-:W-:Y:S05]  /*1c90*/  BSYNC.RECONVERGENT B0 ;  /* 0x0000000000007941 */ /* 0x004fea0003800200 */
.L_x_30:
[----:B------:R-:W-:Y:S02]  /*1ca0*/  UIADD3 UR5, UPT, UPT, UR4, 0x1, URZ ;  /* 0x0000000104057890 */ /* 0x000fe4000fffe0ff */
[----:B------:R-:W-:Y:S02]  /*1cb0*/  ULEA UR32, UR4, UR7, 0xd ;  /* 0x0000000704207291 */ /* 0x000fe4000f8e68ff */
[----:B------:R-:W-:Y:S02]  /*1cc0*/  UISETP.NE.AND UP0, UPT, UR5, 0x16, UPT ;  /* 0x000000160500788c */ /* 0x000fe4000bf05270 */
[----:B------:R-:W-:Y:S02]  /*1cd0*/  USHF.L.U32 UR34, UR6, 0x6, URZ ;  /* 0x0000000606227899 */ /* 0x000fe400080006ff */
[----:B------:R-:W-:Y:S02]  /*1ce0*/  USEL UR9, URZ, 0x1, UP0 ;  /* 0x00000001ff097887 */ /* 0x000fe40008000000 */
[----:B------:R-:W-:-:S02]  /*1cf0*/  USEL UR5, UR5, URZ, UP0 ;  /* 0x000000ff05057287 */ /* 0x000fc40008000000 */
[----:B------:R-:W-:Y:S02]  /*1d00*/  ULEA UR4, UR4, UR28, 0xa ;  /* 0x0000001c04047291 */ /* 0x000fe4000f8e50ff */
[----:B------:R-:W-:Y:S01]  /*1d10*/  ULEA UR8, UR5, UR7, 0x3 ;  /* 0x0000000705087291 */ /* 0x000fe2000f8e18ff */
[----:B------:R-:W-:Y:S01]  /*1d20*/  LOP3.LUT R12, R12, UR9, RZ, 0x3c, !PT ;  /* 0x000000090c0c7c12 */ /* 0x000fe2000f8e3cff */
[----:B------:R-:W-:Y:S02]  /*1d30*/  UIADD3 UR6, UPT, UPT, UR6, 0x1, URZ ;  /* 0x0000000106067890 */ /* 0x000fe4000fffe0ff */
[----:B------:R-:W-:Y:S01]  /*1d40*/  UIADD3 UR10, UP1, UPT, UR26, 0x80, URZ ;  /* 0x000000801a0a7890 */ /* 0x000fe2000ff3e0ff */
[----:B-1----:R-:W-:Y:S01]  /*1d50*/  SHF.L.U32 R0, R12, 0x1f, RZ ;  /* 0x0000001f0c007819 */ /* 0x002fe200000006ff */
[----:B------:R-:W-:Y:S02]  /*1d60*/  ULEA UR4, UR4, UR7, 0x1 ;  /* 0x0000000704047291 */ /* 0x000fe4000f8e08ff */
[----:B------:R-:W-:Y:S01]  /*1d70*/  UIADD3.X UR11, UPT, UPT, URZ, UR27, URZ, UP1, !UPT ;  /* 0x0000001bff0b7290 */ /* 0x000fe20008ffe4ff */
[----:B------:R4:W1:Y:S01]  /*1d80*/  SYNCS.PHASECHK.TRANS64.TRYWAIT P0, [UR8+0xb0], R0 ;  /* 0x0000b000ff0075a7 */ /* 0x0008620008001108 */
[----:B------:R-:W-:-:S02]  /*1d90*/  UIADD3 UR8, UP0, UPT, UR26, 0x180, URZ ;  /* 0x000001801a087890 */ /* 0x000fc4000ff1e0ff */
[----:B------:R-:W-:Y:S02]  /*1da0*/  UIADD3 UR32, UPT, UPT, UR32, 0x1400, URZ ;  /* 0x0000140020207890 */ /* 0x000fe4000fffe0ff */
[----:B------:R-:W-:Y:S02]  /*1db0*/  UIADD3.X UR9, UPT, UPT, URZ, UR27, URZ, UP0, !UPT ;  /* 0x0000001bff097290 */ /* 0x000fe400087fe4ff */
[----:B------:R-:W-:Y:S02]  /*1dc0*/  UISETP.NE.AND UP0, UPT, UR6, UR21, UPT ;  /* 0x000000150600728c */ /* 0x000fe4000bf05270 */
[----:B------:R-:W-:Y:S01]  /*1dd0*/  UIADD3 UR16, UPT, UPT, UR4, 0x2d400, URZ ;  /* 0x0002d40004107890 */ /* 0x000fe2000fffe0ff */
[----:B------:R-:W-:Y:S01]  /*1de0*/  UMOV UR12, 0x0 ;  /* 0x00000000000c7882 */ /* 0x000fe20000000000 */
[----:B------:R-:W-:Y:S01]  /*1df0*/  UMOV UR13, 0x10000000 ;  /* 0x10000000000d7882 */ /* 0x000fe20000000000 */
[----:B------:R-:W-:Y:S01]  /*1e00*/  UMOV UR4, 0x30000 ;  /* 0x0003000000047882 */ /* 0x000fe20000000000 */
[----:B------:R-:W-:Y:S01]  /*1e10*/  UMOV UR20, UR36 ;  /* 0x0000002400147c82 */ /* 0x000fe20008000000 */
[----:B------:R-:W-:Y:S01]  /*1e20*/  UMOV UR17, UR33 ;  /* 0x0000002100117c82 */ /* 0x000fe20008000000 */
[----:B------:R-:W-:Y:S01]  /*1e30*/  UMOV UR18, UR34 ;  /* 0x0000002200127c82 */ /* 0x000fe20008000000 */
[----:B------:R-:W-:Y:S02]  /*1e40*/  UTMALDG.3D [UR32], [UR10], desc[UR12] ;  /* 0x00000c200a0075b4 */ /* 0x000fe40008011000 */
[----:B------:R2:W-:Y:S02]  /*1e50*/  UTMALDG.3D.MULTICAST [UR16], [UR8], UR4, desc[UR12] ;  /* 0x00000c10080073b4 */ /* 0x0005e40008011804 */
[----:B--2---:R-:W-:Y:S01]  /*1e60*/  UMOV UR13, UR21 ;  /* 0x00000015000d7c82 */ /* 0x004fe20008000000 */
[----:B------:R-:W-:Y:S01]  /*1e70*/  UMOV UR4, UR5 ;  /* 0x0000000500047c82 */ /* 0x000fe20008000000 */
[----:B------:R-:W-:Y:S05]  /*1e80*/  BRA.U UP0, `(.L_x_32) ;  /* 0xfffffffd00487547 */ /* 0x000fea000b83ffff */
.L_x_26:
[----:B------:R-:W-:Y:S01]  /*1e90*/  ULEA UR4, UR5, UR7, 0x3 ;  /* 0x0000000705047291 */ /* 0x000fe2000f8e18ff */
[----:B-1--4-:R-:W-:Y:S01]  /*1ea0*/  SHF.L.U32 R0, R12, 0x1f, RZ ;  /* 0x0000001f0c007819 */ /* 0x012fe200000006ff */
[----:B------:R-:W-:Y:S01]  /*1eb0*/  @!P1 SYNCS.ARRIVE.TRANS64.A1T0 RZ, [UR7+0x188], RZ ;  /* 0x000188ffffff99a7 */ /* 0x000fe20008100007 */
[----:B------:R-:W-:-:S06]  /*1ec0*/  UISETP.GT.AND UP0, UPT, UR43, UR41, UPT ;  /* 0x000000292b00728c */ /* 0x000fcc000bf04270 */
[----:B---3--:R1:W3:Y:S03]  /*1ed0*/  SYNCS.PHASECHK.TRANS64.TRYWAIT P0, [UR4+0xb0], R0 ;  /* 0x0000b000ff0075a7 */ /* 0x0082e60008001104 */
[----:B------:R-:W-:Y:S05]  /*1ee0*/  BRA.U !UP0, `(.L_x_33) ;  /* 0x0000000108bc7547 */ /* 0x000fea000b800000 */
[----:B------:R-:W-:Y:S01]  /*1ef0*/  UIADD3 UR25, UPT, UPT, UR44, UR13, URZ ;  /* 0x0000000d2c197290 */ /* 0x000fe2000fffe0ff */
[----:B------:R-:W-:-:S11]  /*1f00*/  UMOV UR4, UR5 ;  /* 0x0000000500047c82 */ /* 0x000fd60008000000 */
.L_x_39:
[----:B------:R-:W-:Y:S01]  /*1f10*/  ULEA UR9, UR4, UR7, 0x3 ;  /* 0x0000000704097291 */ /* 0x000fe2000f8e18ff */
[----:B---3--:R-:W-:Y:S01]  /*1f20*/  @!P3 MOV R2, 0x2800 ;  /* 0x000028000002b802 */ /* 0x008fe20000000f00 */
[----:B-1-3--:R-:W-:Y:S10]  /*1f30*/  @P0 BRA `(.L_x_34) ;  /* 0x00000000000c0947 */ /* 0x00aff40003800000 */
[----:B------:R-:W-:-:S04]  /*1f40*/  SHF.L.U32 R3, R12, 0x1f, RZ ;  /* 0x0000001f0c037819 */ /* 0x000fc800000006ff */
[----:B------:R-:W3:Y:S02]  /*1f50*/  SYNCS.PHASECHK.TRANS64.TRYWAIT P0, [UR9+0xb0], R3 ;  /* 0x0000b003ff0075a7 */ /* 0x000ee40008001109 */
[----:B---3--:R-:W-:Y:S05]  /*1f60*/  @!P0 BRA `(.L_x_35) ;  /* 0x0000005000b48947 */ /* 0x008fea0003800000 */
.L_x_34:
[----:B------:R3:W-:Y:S01]  /*1f70*/  @!P3 SYNCS.ARRIVE.TRANS64 RZ, [UR9], R2 ;  /* 0x00000002ffffb9a7 */ /* 0x0007e20008000009 */
[----:B------:R-:W-:-:S04]  /*1f80*/  ULOP3.LUT UR5, UR24, 0x2, URZ, 0xfc, !UPT ;  /* 0x0000000218057892 */ /* 0x000fc8000f8efcff */
[----:B------:R-:W-:-:S09]  /*1f90*/  UISETP.NE.AND UP0, UPT, UR5, 0x2, UPT ;  /* 0x000000020500788c */ /* 0x000fd2000bf05270 */
[----:B------:R-:W-:Y:S05]  /*1fa0*/  BRA.U UP0, `(.L_x_36) ;  /* 0x0000000100047547 */ /* 0x000fea000b800000 */
[----:B--2---:R-:W-:Y:S05]  /*1fb0*/  BPT.TRAP 0x1 ;  /* 0x000000040000795c */ /* 0x004fea0000300000 */
.L_x_36:
[----:B------:R-:W-:Y:S04]  /*1fc0*/  BSSY.RECONVERGENT B0, `(.L_x_37) ;  /* 0x0000003000007945 */ /* 0x000fe80003800200 */
[----:B------:R-:W-:Y:S05]  /*1fd0*/  @P2 BRA `(.L_x_38) ;  /* 0x0000000000042947 */ /* 0x000fea0003800000 */
[----:B--2---:R-:W-:Y:S05]  /*1fe0*/  BPT.TRAP 0x1 ;  /* 0x000000040000795c */ /* 0x004fea0000300000 */
.L_x_38:
[----:B--2---:R-:W-:Y:S05]  /*1ff0*/  BSYNC.RECONVERGENT B0 ;  /* 0x0000000000007941 */ /* 0x004fea0003800200 */
.L_x_37:
[----:B------:R-:W-:Y:S02]  /*2000*/  UIADD3 UR5, UPT, UPT, UR4, 0x1, URZ ;  /* 0x0000000104057890 */ /* 0x000fe4000fffe0ff */
[----:B------:R-:W-:Y:S02]  /*2010*/  UIADD3 UR14, UP1, UPT, UR26, 0x80, URZ ;  /* 0x000000801a0e7890 */ /* 0x000fe4000ff3e0ff */
[----:B------:R-:W-:Y:S02]  /*2020*/  UISETP.NE.AND UP0, UPT, UR5, 0x16, UPT ;  /* 0x000000160500788c */ /* 0x000fe4000bf05270 */
[----:B------:R-:W-:Y:S02]  /*2030*/  USHF.L.U32 UR10, UR13, 0x6, URZ ;  /* 0x000000060d0a7899 */ /* 0x000fe400080006ff */
[----:B------:R-:W-:Y:S02]  /*2040*/  USEL UR8, URZ, 0x1, UP0 ;  /* 0x00000001ff087887 */ /* 0x000fe40008000000 */
[----:B------:R-:W-:-:S02]  /*2050*/  USEL UR5, UR5, URZ, UP0 ;  /* 0x000000ff05057287 */ /* 0x000fc40008000000 */
[----:B------:R-:W-:Y:S02]  /*2060*/  UIADD3 UR22, UP0, UPT, UR26, 0x180, URZ ;  /* 0x000001801a167890 */ /* 0x000fe4000ff1e0ff */
[----:B------:R-:W-:Y:S01]  /*2070*/  LOP3.LUT R12, R12, UR8, RZ, 0x3c, !PT ;  /* 0x000000080c0c7c12 */ /* 0x000fe2000f8e3cff */
[----:B------:R-:W-:Y:S02]  /*2080*/  ULEA UR8, UR4, UR7, 0xd ;  /* 0x0000000704087291 */ /* 0x000fe4000f8e68ff */
[----:B------:R-:W-:Y:S01]  /*2090*/  ULEA UR6, UR5, UR7, 0x3 ;  /* 0x0000000705067291 */ /* 0x000fe2000f8e18ff */
[----:B-1----:R-:W-:Y:S01]  /*20a0*/  SHF.L.U32 R0, R12, 0x1f, RZ ;  /* 0x0000001f0c007819 */ /* 0x002fe200000006ff */
[----:B------:R-:W-:Y:S02]  /*20b0*/  UIADD3 UR8, UPT, UPT, UR8, 0x1400, URZ ;  /* 0x0000140008087890 */ /* 0x000fe4000fffe0ff */
[----:B------:R-:W-:Y:S02]  /*20c0*/  UIADD3.X UR15, UPT, UPT, URZ, UR27, URZ, UP1, !UPT ;  /* 0x0000001bff0f7290 */ /* 0x000fe40008ffe4ff */
[----:B------:R-:W-:-:S02]  /*20d0*/  ULEA UR16, UR4, UR29, 0xb ;  /* 0x0000001d04107291 */ /* 0x000fc4000f8e58ff */
[----:B------:R-:W-:Y:S01]  /*20e0*/  UIADD3.X UR23, UPT, UPT, URZ, UR27, URZ, UP0, !UPT ;  /* 0x0000001bff177290 */ /* 0x000fe200087fe4ff */
[----:B------:R4:W1:Y:S01]  /*20f0*/  SYNCS.PHASECHK.TRANS64.TRYWAIT P0, [UR6+0xb0], R0 ;  /* 0x0000b000ff0075a7 */ /* 0x0008620008001106 */
[----:B------:R-:W-:Y:S01]  /*2100*/  UMOV UR30, 0x0 ;  /* 0x00000000001e7882 */ /* 0x000fe20000000000 */
[----:B------:R-:W-:Y:S01]  /*2110*/  UMOV UR31, 0x10000000 ;  /* 0x10000000001f7882 */ /* 0x000fe20000000000 */
[----:B------:R-:W-:Y:S01]  /*2120*/  UMOV UR11, UR35 ;  /* 0x00000023000b7c82 */ /* 0x000fe20008000000 */
[----:B------:R-:W-:Y:S01]  /*2130*/  UMOV UR12, UR36 ;  /* 0x00000024000c7c82 */ /* 0x000fe20008000000 */
[----:B------:R-:W-:Y:S01]  /*2140*/  UMOV UR6, 0x30000 ;  /* 0x0003000000067882 */ /* 0x000fe20000000000 */
[----:B------:R-:W-:Y:S01]  /*2150*/  UMOV UR20, UR36 ;  /* 0x0000002400147c82 */ /* 0x000fe20008000000 */
[----:B------:R-:W-:Y:S01]  /*2160*/  UMOV UR17, UR9 ;  /* 0x0000000900117c82 */ /* 0x000fe20008000000 */
[----:B------:R-:W-:Y:S01]  /*2170*/  UMOV UR18, UR10 ;  /* 0x0000000a00127c82 */ /* 0x000fe20008000000 */
[----:B------:R4:W-:Y:S01]  /*2180*/  UTMALDG.3D [UR8], [UR14], desc[UR30] ;  /* 0x00001e080e0075b4 */ /* 0x0009e20008011000 */
[----:B------:R-:W-:Y:S01]  /*2190*/  UIADD3 UR13, UPT, UPT, UR13, 0x1, URZ ;  /* 0x000000010d0d7890 */ /* 0x000fe2000fffe0ff */
[----:B------:R-:W-:-:S03]  /*21a0*/  UMOV UR4, UR5 ;  /* 0x0000000500047c82 */ /* 0x000fc60008000000 */
[----:B------:R-:W-:Y:S01]  /*21b0*/  UISETP.NE.AND UP0, UPT, UR13, UR25, UPT ;  /* 0x000000190d00728c */ /* 0x000fe2000bf05270 */
[----:B------:R4:W-:Y:S08]  /*21c0*/  UTMALDG.3D.MULTICAST [UR16], [UR22], UR6, desc[UR30] ;  /* 0x00001e10160073b4 */ /* 0x0009f00008011806 */
[----:B----4-:R-:W-:Y:S05]  /*21d0*/  BRA.U UP0, `(.L_x_39) ;  /* 0xfffffffd004c7547 */ /* 0x010fea000b83ffff */
.L_x_33:
[C---:B------:R-:W-:Y:S01]  /*21e0*/  LEA R3, R11.reuse, UR7, 0x3 ;  /* 0x000000070b037c11 */ /* 0x040fe2000f8e18ff */
[----:B------:R-:W-:Y:S01]  /*21f0*/  NOP ;  /* 0x0000000000007918 */ /* 0x000fe20000000000 */
[----:B-1----:R-:W-:Y:S02]  /*2200*/  SHF.L.U32 R0, R10, 0x1f, RZ ;  /* 0x0000001f0a007819 */ /* 0x002fe400000006ff */
[----:B------:R-:W-:Y:S02]  /*2210*/  LEA R5, R11, UR7, 0x4 ;  /* 0x000000070b057c11 */ /* 0x000fe4000f8e20ff */
[----:B---3--:R-:W1:Y:S02]  /*2220*/  SYNCS.PHASECHK.TRANS64.TRYWAIT P0, [R3+URZ+0x190], R0 ;  /* 0x00019000030075a7 */ /* 0x008e6400080011ff */
[----:B-1----:R-:W-:Y:S05]  /*2230*/  @!P0 BRA `(.L_x_40) ;  /* 0x0000005000188947 */ /* 0x002fea0003800000 */
.L_x_131:
[----:B------:R-:W3:Y:S01]  /*2240*/  LDS.128 R4, [R5+0x220] ;  /* 0x0002200005047984 */ /* 0x000ee20000000c00 */
[----:B------:R-:W-:Y:S01]  /*2250*/  UISETP.GE.AND UP0, UPT, UR42, 0x1, UPT ;  /* 0x000000012a00788c */ /* 0x000fe2000bf06270 */
[----:B------:R-:W-:Y:S01]  /*2260*/  @!PT LDS RZ, [RZ] ;  /* 0x00000000fffff984 */ /* 0x000fe20000000800 */
[----:B------:R-:W-:Y:S01]  /*2270*/  @!PT LDS RZ, [RZ] ;  /* 0x00000000fffff984 */ /* 0x000fe20000000800 */
[----:B------:R-:W-:Y:S01]  /*2280*/  @!PT LDS RZ, [RZ] ;  /* 0x00000000fffff984 */ /* 0x000fe20000000800 */
[----:B------:R-:W-:Y:S01]  /*2290*/  @!PT LDS RZ, [RZ] ;  /* 0x00000000fffff984 */ /* 0x000fe20000000800 */
[----:B------:R4:W-:Y:S06]  /*22a0*/  MEMBAR.ALL.CTA ;  /* 0x0000000000007992 */ /* 0x0009ec0000008000 */
[----:B----4-:R-:W4:Y:S01]  /*22b0*/  FENCE.VIEW.ASYNC.S ;  /* 0x00000000000073c6 */ /* 0x010f220000000000 */
[----:B---3--:R-:W-:-:S13]  /*22c0*/  LOP3.LUT P0, RZ, R6, 0x1, RZ, 0xc0, !PT ;  /* 0x0000000106ff7812 */ /* 0x008fda000780c0ff */
[----:B----4-:R-:W-:Y:S01]  /*22d0*/  VOTEU.ANY UP1, P0 ;  /* 0x0000000000ff7886 */ /* 0x010fe20000020100 */
[----:B------:R-:W-:-:S13]  /*22e0*/  PLOP3.LUT P0, PT, PT, PT, UP1, 0x80, 0x8 ;  /* 0x000000000008781c */ /* 0x000fda0003f0f018 */
[----:B-1----:R-:W-:Y:S02]  /*22f0*/  @P0 LOP3.LUT R0, R5, 0xffff, RZ, 0xc0, !PT ;  /* 0x0000ffff05000812 */ /* 0x002fe400078ec0ff */
[----:B------:R-:W-:Y:S02]  /*2300*/  @P0 MOV R2, R4 ;  /* 0x0000000400020202 */ /* 0x000fe40000000f00 */
[----:B------:R-:W-:Y:S01]  /*2310*/  @P0 R2UR UR6, R0 ;  /* 0x00000000000602ca */ /* 0x000fe200000e0000 */
[----:B------:R-:W-:Y:S01]  /*2320*/  VIADD R0, R3, 0x1a0 ;  /* 0x000001a003007836 */ /* 0x000fe20000000000 */
[----:B------:R-:W-:Y:S02]  /*2330*/  @P0 SHF.R.U32.HI R4, RZ, 0x10, R5 ;  /* 0x00000010ff040819 */ /* 0x000fe40000011605 */
[----:B------:R-:W-:Y:S02]  /*2340*/  @P0 R2UR UR8, R2 ;  /* 0x00000000020802ca */ /* 0x000fe400000e0000 */
[----:B------:R-:W-:-:S02]  /*2350*/  PRMT R0, RZ, 0x654, R0 ;  /* 0x00000654ff007816 */ /* 0x000fc40000000000 */
[----:B------:R-:W-:Y:S02]  /*2360*/  @P0 R2UR UR4, R4 ;  /* 0x00000000040402ca */ /* 0x000fe400000e0000 */
[----:B------:R1:W-:Y:S03]  /*2370*/  SYNCS.ARRIVE.TRANS64.RED.A1T0 RZ, [R0+URZ], RZ ;  /* 0x000000ff00ff79a7 */ /* 0x0003e600081004ff */
[----:B------:R-:W-:-:S04]  /*2380*/  @UP1 UMOV UR37, UR6 ;  /* 0x0000000600251c82 */ /* 0x000fc80008000000 */
[----:B------:R-:W-:-:S04]  /*2390*/  @UP1 UMOV UR38, UR8 ;  /* 0x0000000800261c82 */ /* 0x000fc80008000000 */
[----:B------:R-:W-:Y:S01]  /*23a0*/  @UP1 UMOV UR36, UR4 ;  /* 0x0000000400241c82 */ /* 0x000fe20008000000 */
[----:B------:R-:W-:Y:S05]  /*23b0*/  BRA.U !UP0, `(.L_x_41) ;  /* 0x0000000108d47547 */ /* 0x000fea000b800000 */
[----:B------:R-:W2:Y:S01]  /*23c0*/  LDCU.128 UR12, c[0x0][0xb10] ;  /* 0x00016200ff0c77ac */ /* 0x000ea20008000c00 */
[----:B------:R-:W3:Y:S01]  /*23d0*/  LDCU UR25, c[0x0][0xb20] ;  /* 0x00016400ff1977ac */ /* 0x000ee20008000800 */
[----:B------:R-:W4:Y:S01]  /*23e0*/  LDCU UR20, c[0x0][0xb0c] ;  /* 0x00016180ff1477ac */ /* 0x000f220008000800 */
[----:B------:R-:W1:Y:S01]  /*23f0*/  LDCU.64 UR10, c[0x0][0xb28] ;  /* 0x00016500ff0a77ac */ /* 0x000e620008000a00 */
[----:B------:R-:W-:Y:S02]  /*2400*/  UISETP.NE.AND UP3, UPT, UR42, 0x1, UPT ;  /* 0x000000012a00788c */ /* 0x000fe4000bf65270 */
[----:B--2---:R-:W-:Y:S02]  /*2410*/  UIMAD.WIDE.U32 UR16, UR39, UR15, URZ ;  /* 0x0000000f271072a5 */ /* 0x004fe4000f8e00ff */
[----:B------:R-:W-:Y:S02]  /*2420*/  UIMAD.WIDE.U32 UR8, UR40, UR12, URZ ;  /* 0x0000000c280872a5 */ /* 0x000fe4000f8e00ff */
[----:B------:R-:W-:-:S02]  /*2430*/  UISETP.NE.AND UP0, UPT, UR14, 0x1, UPT ;  /* 0x000000010e00788c */ /* 0x000fc4000bf05270 */
[----:B------:R-:W-:Y:S01]  /*2440*/  UIMAD.WIDE.U32 UR22, UR37, UR15, URZ ;  /* 0x0000000f251672a5 */ /* 0x000fe2000f8e00ff */
[----:B------:R-:W-:Y:S02]  /*2450*/  UMOV UR16, UR17 ;  /* 0x0000001100107c82 */ /* 0x000fe40008000000 */
[----:B------:R-:W-:Y:S01]  /*2460*/  UMOV UR8, UR9 ;  /* 0x0000000900087c82 */ /* 0x000fe20008000000 */
[----:B---3--:R-:W-:Y:S02]  /*2470*/  USHF.R.U32.HI UR16, URZ, UR25, UR16 ;  /* 0x00000019ff107299 */ /* 0x008fe40008011610 */
[----:B----4-:R-:W-:Y:S02]  /*2480*/  UISETP.NE.AND UP2, UPT, UR20, 0x1, UPT ;  /* 0x000000011400788c */ /* 0x010fe4000bf45270 */
[----:B------:R-:W-:Y:S02]  /*2490*/  USHF.R.U32.HI UR8, URZ, UR13, UR8 ;  /* 0x0000000dff087299 */ /* 0x000fe40008011608 */
[----:B------:R-:W-:-:S02]  /*24a0*/  USEL UR6, UR39, UR16, !UP0 ;  /* 0x0000001027067287 */ /* 0x000fc4000c000000 */
[----:B------:R-:W-:Y:S02]  /*24b0*/  USEL UR8, UR40, UR8, !UP2 ;  /* 0x0000000828087287 */ /* 0x000fe4000d000000 */
[----:B-1----:R-:W-:Y:S01]  /*24c0*/  UIMAD.WIDE.U32 UR16, UR6, UR10, URZ ;  /* 0x0000000a061072a5 */ /* 0x002fe2000f8e00ff */
[----:B------:R-:W-:Y:S01]  /*24d0*/  UMOV UR4, UR23 ;  /* 0x0000001700047c82 */ /* 0x000fe20008000000 */
[----:B------:R-:W-:Y:S02]  /*24e0*/  UIMAD.WIDE.U32 UR18, UR38, UR12, URZ ;  /* 0x0000000c261272a5 */ /* 0x000fe4000f8e00ff */
[----:B------:R-:W-:-:S03]  /*24f0*/  UIMAD.WIDE.U32 UR22, UR8, UR10, URZ ;  /* 0x0000000a081672a5 */ /* 0x000fc6000f8e00ff */
[----:B------:R-:W-:Y:S01]  /*2500*/  UMOV UR16, UR17 ;  /* 0x0000001100107c82 */ /* 0x000fe20008000000 */
[----:B------:R-:W-:Y:S02]  /*2510*/  USHF.R.U32.HI UR4, URZ, UR25, UR4 ;  /* 0x00000019ff047299 */ /* 0x000fe40008011604 */
[----:B------:R-:W-:Y:S01]  /*2520*/  @UP3 USHF.R.U32.HI UR6, URZ, UR11, UR16 ;  /* 0x0000000bff063299 */ /* 0x000fe20008011610 */
[----:B------:R-:W-:Y:S01]  /*2530*/  UMOV UR18, UR19 ;  /* 0x0000001300127c82 */ /* 0x000fe20008000000 */
[----:B------:R-:W-:Y:S01]  /*2540*/  UMOV UR22, UR23 ;  /* 0x0000001700167c82 */ /* 0x000fe20008000000 */
[----:B------:R-:W-:Y:S02]  /*2550*/  USHF.R.U32.HI UR13, URZ, UR13, UR18 ;  /* 0x0000000dff0d7299 */ /* 0x000fe40008011612 */
[----:B------:R-:W-:Y:S02]  /*2560*/  USEL UR4, UR37, UR4, !UP0 ;  /* 0x0000000425047287 */ /* 0x000fe4000c000000 */
[----:B------:R-:W-:-:S02]  /*2570*/  @UP3 USHF.R.U32.HI UR8, URZ, UR11, UR22 ;  /* 0x0000000bff083299 */ /* 0x000fc40008011616 */
[----:B------:R-:W-:Y:S02]  /*2580*/  UIMAD UR9, UR42, UR6, URZ ;  /* 0x000000062a0972a4 */ /* 0x000fe4000f8e02ff */
[----:B------:R-:W-:Y:S02]  /*2590*/  USEL UR6, UR38, UR13, !UP2 ;  /* 0x0000000d26067287 */ /* 0x000fe4000d000000 */
[----:B------:R-:W-:Y:S02]  /*25a0*/  UIMAD UR12, UR42, UR8, URZ ;  /* 0x000000082a0c72a4 */ /* 0x000fe4000f8e02ff */
[----:B------:R-:W-:Y:S02]  /*25b0*/  UISETP.GE.AND UP0, UPT, UR4, UR9, UPT ;  /* 0x000000090400728c */ /* 0x000fe4000bf06270 */
[----:B------:R-:W-:Y:S02]  /*25c0*/  UIMAD.WIDE.U32 UR16, UR4, UR10, URZ ;  /* 0x0000000a041072a5 */ /* 0x000fe4000f8e00ff */
[----:B------:R-:W-:-:S02]  /*25d0*/  UISETP.GE.OR UP0, UPT, UR6, UR12, UP0 ;  /* 0x0000000c0600728c */ /* 0x000fc40008706670 */
[----:B------:R-:W-:Y:S02]  /*25e0*/  UIMAD.WIDE.U32 UR12, UR6, UR10, URZ ;  /* 0x0000000a060c72a5 */ /* 0x000fe4000f8e00ff */
[----:B------:R-:W-:Y:S01]  /*25f0*/  UIADD3 UR15, UPT, UPT, -UR4, URZ, URZ ;  /* 0x000000ff040f7290 */ /* 0x000fe2000fffe1ff */
[----:B------:R-:W-:Y:S01]  /*2600*/  UMOV UR10, UR17 ;  /* 0x00000011000a7c82 */ /* 0x000fe20008000000 */
[----:B------:R-:W-:Y:S02]  /*2610*/  UIADD3 UR12, UPT, UPT, -UR6, URZ, URZ ;  /* 0x000000ff060c7290 */ /* 0x000fe4000fffe1ff */
[----:B------:R-:W-:-:S03]  /*2620*/  USHF.R.U32.HI UR10, URZ, UR11, UR10 ;  /* 0x0000000bff0a7299 */ /* 0x000fc6000801160a */
[----:B------:R-:W-:Y:S01]  /*2630*/  @!UP0 UMOV UR9, UR13 ;  /* 0x0000000d00098c82 */ /* 0x000fe20008000000 */
[----:B------:R-:W-:Y:S02]  /*2640*/  UIMAD UR15, UR14, UR15, UR37 ;  /* 0x0000000f0e0f72a4 */ /* 0x000fe4000f8e0225 */
[----:B------:R-:W-:Y:S02]  /*2650*/  USEL UR10, UR4, UR10, !UP3 ;  /* 0x0000000a040a7287 */ /* 0x000fe4000d800000 */
[----:B------:R-:W-:Y:S02]  /*2660*/  @!UP0 USHF.R.U32.HI UR9, URZ, UR11, UR9 ;  /* 0x0000000bff098299 */ /* 0x000fe40008011609 */
[----:B------:R-:W-:Y:S02]  /*2670*/  UIADD3 UR11, UPT, UPT, -UR10, URZ, URZ ;  /* 0x000000ff0a0b7290 */ /* 0x000fe4000fffe1ff */
[----:B------:R-:W-:Y:S02]  /*2680*/  @!UP0 USEL UR9, UR6, UR9, !UP3 ;  /* 0x0000000906098287 */ /* 0x000fe4000d800000 */
[----:B------:R-:W-:-:S02]  /*2690*/  UIMAD UR11, UR42, UR11, UR4 ;  /* 0x0000000b2a0b72a4 */ /* 0x000fc4000f8e0204 */
[----:B------:R-:W-:Y:S02]  /*26a0*/  @!UP0 UIADD3 UR10, UPT, UPT, UR10, -UR9, URZ ;  /* 0x800000090a0a8290 */ /* 0x000fe4000fffe0ff */
[----:B------:R-:W-:Y:S02]  /*26b0*/  @!UP0 UIMAD UR9, UR11, UR8, UR9 ;  /* 0x000000080b0982a4 */ /* 0x000fe4000f8e0209 */
[----:B------:R-:W-:Y:S02]  /*26c0*/  @!UP0 UIMAD UR4, UR42, UR10, UR6 ;  /* 0x0000000a2a0482a4 */ /* 0x000fe4000f8e0206 */
[----:B------:R-:W-:Y:S02]  /*26d0*/  UIMAD UR8, UR20, UR12, UR38 ;  /* 0x0000000c140872a4 */ /* 0x000fe4000f8e0226 */
[----:B------:R-:W-:Y:S01]  /*26e0*/  UIMAD UR37, UR4, UR14, UR15 ;  /* 0x0000000e042572a4 */ /* 0x000fe2000f8e020f */
[----:B------:R-:W-:Y:S02]  /*26f0*/  @!UP0 UMOV UR6, UR9 ;  /* 0x0000000900068c82 */ /* 0x000fe40008000000 */
[----:B------:R-:W-:-:S12]  /*2700*/  UIMAD UR38, UR6, UR20, UR8 ;  /* 0x00000014062672a4 */ /* 0x000fd8000f8e0208 */
.L_x_41:
[----:B------:R-:W3:Y:S02]  /*2710*/  LDCU UR4, c[0x0][0xb30] ;  /* 0x00016600ff0477ac */ /* 0x000ee40008000800 */
[----:B---3--:R-:W-:-:S09]  /*2720*/  UISETP.NE.AND UP0, UPT, UR4, 0x1, UPT ;  /* 0x000000010400788c */ /* 0x008fd2000bf05270 */
[----:B------:R-:W-:Y:S05]  /*2730*/  BRA.U UP0, `(.L_x_42) ;  /* 0x0000000100447547 */ /* 0x000fea000b800000 */
[----:B------:R-:W3:Y:S01]  /*2740*/  LDCU.128 UR12, c[0x0][0xb10] ;  /* 0x00016200ff0c77ac */ /* 0x000ee20008000c00 */
[----:B------:R-:W4:Y:S01]  /*2750*/  LDCU UR16, c[0x0][0xb0c] ;  /* 0x00016180ff1077ac */ /* 0x000f220008000800 */
[----:B------:R-:W1:Y:S01]  /*2760*/  LDCU UR17, c[0x0][0xb20] ;  /* 0x00016400ff1177ac */ /* 0x000e620008000800 */
[----:B---3--:R-:W-:Y:S02]  /*2770*/  UIMAD.WIDE.U32 UR10, UR38, UR12, URZ ;  /* 0x0000000c260a72a5 */ /* 0x008fe4000f8e00ff */
[----:B------:R-:W-:Y:S02]  /*2780*/  UIMAD.WIDE.U32 UR8, UR37, UR15, URZ ;  /* 0x0000000f250872a5 */ /* 0x000fe4000f8e00ff */
[----:B----4-:R-:W-:Y:S02]  /*2790*/  UISETP.NE.AND UP2, UPT, UR16, 0x1, UPT ;  /* 0x000000011000788c */ /* 0x010fe4000bf45270 */
[----:B------:R-:W-:Y:S01]  /*27a0*/  UISETP.NE.AND UP0, UPT, UR14, 0x1, UPT ;  /* 0x000000010e00788c */ /* 0x000fe2000bf05270 */
[----:B------:R-:W-:-:S02]  /*27b0*/  UMOV UR6, UR11 ;  /* 0x0000000b00067c82 */ /* 0x000fc40008000000 */
[----:B------:R-:W-:Y:S01]  /*27c0*/  UMOV UR4, UR9 ;  /* 0x0000000900047c82 */ /* 0x000fe20008000000 */
[----:B------:R-:W-:Y:S02]  /*27d0*/  USHF.R.U32.HI UR6, URZ, UR13, UR6 ;  /* 0x0000000dff067299 */ /* 0x000fe40008011606 */
[----:B-1----:R-:W-:Y:S02]  /*27e0*/  USHF.R.U32.HI UR4, URZ, UR17, UR4 ;  /* 0x00000011ff047299 */ /* 0x002fe40008011604 */
[----:B------:R-:W-:Y:S02]  /*27f0*/  USEL UR6, UR38, UR6, !UP2 ;  /* 0x0000000626067287 */ /* 0x000fe4000d000000 */
[----:B------:R-:W-:-:S04]  /*2800*/  USEL UR4, UR37, UR4, !UP0 ;  /* 0x0000000425047287 */ /* 0x000fc8000c000000 */
[----:B------:R-:W-:Y:S02]  /*2810*/  UIADD3 UR8, UPT, UPT, UR6, -UR4, URZ ;  /* 0x8000000406087290 */ /* 0x000fe4000fffe0ff */
[----:B------:R-:W-:Y:S02]  /*2820*/  UIADD3 UR4, UPT, UPT, -UR6, UR4, URZ ;  /* 0x0000000406047290 */ /* 0x000fe4000fffe1ff */
[----:B------:R-:W-:Y:S02]  /*2830*/  UIMAD UR37, UR8, UR14, UR37 ;  /* 0x0000000e082572a4 */ /* 0x000fe4000f8e0225 */
[----:B------:R-:W-:-:S12]  /*2840*/  UIMAD UR38, UR4, UR16, UR38 ;  /* 0x00000010042672a4 */ /* 0x000fd8000f8e0226 */
.L_x_42:
[----:B------:R-:W-:Y:S01]  /*2850*/  VIADD R11, R11, 0x1 ;  /* 0x000000010b0b7836 */ /* 0x000fe20000000000 */
[----:B------:R-:W-:Y:S01]  /*2860*/  PLOP3.LUT P1, PT, PT, PT, PT, 0x80, 0x8 ;  /* 0x000000000008781c */ /* 0x000fe20003f2f070 */
[----:B------:R-:W-:Y:S02]  /*2870*/  UIADD3 UR46, UPT, UPT, UR38, UR59, URZ ;  /* 0x0000003b262e7290 */ /* 0x000fe4000fffe0ff */
[----:B------:R-:W-:Y:S01]  /*2880*/  UIADD3 UR45, UPT, UPT, UR37, UR58, URZ ;  /* 0x0000003a252d7290 */ /* 0x000fe2000fffe0ff */
[----:B------:R-:W-:-:S04]  /*2890*/  ISETP.NE.AND P0, PT, R11, 0x2, PT ;  /* 0x000000020b00780c */ /* 0x000fc80003f05270 */
[----:B------:R-:W-:Y:S02]  /*28a0*/  SEL R3, RZ, 0x1, P0 ;  /* 0x00000001ff037807 */ /* 0x000fe40000000000 */
[----:B------:R-:W-:Y:S02]  /*28b0*/  SEL R11, R11, RZ, P0 ;  /* 0x000000ff0b0b7207 */ /* 0x000fe40000000000 */
[----:B------:R-:W-:Y:S01]  /*28c0*/  LOP3.LUT R10, R10, R3, RZ, 0x3c, !PT ;  /* 0x000000030a0a7212 */ /* 0x000fe200078e3cff */
[----:B------:R-:W-:Y:S06]  /*28d0*/  BRA.U UP1, `(.L_x_43) ;  /* 0xfffffff101587547 */ /* 0x000fec000b83ffff */
[----:B------:R-:W-:Y:S01]  /*28e0*/  UIADD3 UR7, UPT, UPT, UR7, 0xb0, URZ ;  /* 0x000000b007077890 */ /* 0x000fe2000fffe0ff */
[----:B------:R-:W-:-:S03]  /*28f0*/  SHF.L.U32 R3, R12, 0x1f, RZ ;  /* 0x0000001f0c037819 */ /* 0x000fc600000006ff */
[----:B------:R-:W-:-:S09]  /*2900*/  ULEA UR4, UR5, UR7, 0x3 ;  /* 0x0000000705047291 */ /* 0x000fd2000f8e18ff */
[----:B------:R-:W3:Y:S02]  /*2910*/  SYNCS.PHASECHK.TRANS64.TRYWAIT P0, [UR4], R3 ;  /* 0x00000003ff0075a7 */ /* 0x000ee40008001104 */
[----:B---3--:R-:W-:Y:S05]  /*2920*/  @!P0 BRA `(.L_x_44) ;  /* 0x0000004800708947 */ /* 0x008fea0003800000 */
.L_x_133:
[----:B------:R-:W-:-:S04]  /*2930*/  UIADD3 UR4, UPT, UPT, UR5, 0x1, URZ ;  /* 0x0000000105047890 */ /* 0x000fc8000fffe0ff */
[----:B------:R-:W-:-:S04]  /*2940*/  UISETP.NE.AND UP0, UPT, UR4, 0x16, UPT ;  /* 0x000000160400788c */ /* 0x000fc8000bf05270 */
[----:B------:R-:W-:Y:S02]  /*2950*/  USEL UR6, URZ, 0x1, UP0 ;  /* 0x00000001ff067887 */ /* 0x000fe40008000000 */
[----:B------:R-:W-:-:S04]  /*2960*/  USEL UR4, UR4, URZ, UP0 ;  /* 0x000000ff04047287 */ /* 0x000fc80008000000 */
[----:B------:R-:W-:Y:S01]  /*2970*/  ULEA UR5, UR4, UR7, 0x3 ;  /* 0x0000000704057291 */ /* 0x000fe2000f8e18ff */
[----:B------:R-:W-:-:S04]  /*2980*/  LOP3.LUT R2, R12, UR6, RZ, 0x3c, !PT ;  /* 0x000000060c027c12 */ /* 0x000fc8000f8e3cff */
[----:B-1----:R-:W-:-:S04]  /*2990*/  SHF.L.U32 R3, R2, 0x1f, RZ ;  /* 0x0000001f02037819 */ /* 0x002fc800000006ff */
[----:B------:R-:W1:Y:S02]  /*29a0*/  SYNCS.PHASECHK.TRANS64.TRYWAIT P0, [UR5], R3 ;  /* 0x00000003ff0075a7 */ /* 0x000e640008001105 */
[----:B-1----:R-:W-:Y:S05]  /*29b0*/  @!P0 BRA `(.L_x_45) ;  /* 0x0000004800648947 */ /* 0x002fea0003800000 */
.L_x_135:
        /* <DEDUP_REMOVED lines=9> */
.L_x_137:
        /* <DEDUP_REMOVED lines=9> */
.L_x_139:
        /* <DEDUP_REMOVED lines=9> */
.L_x_141:
        /* <DEDUP_REMOVED lines=9> */
.L_x_143:
        /* <DEDUP_REMOVED lines=9> */
.L_x_145:
        /* <DEDUP_REMOVED lines=9> */
.L_x_147:
        /* <DEDUP_REMOVED lines=9> */
.L_x_149:
        /* <DEDUP_REMOVED lines=9> */
.L_x_151:
        /* <DEDUP_REMOVED lines=9> */
.L_x_153:
        /* <DEDUP_REMOVED lines=9> */
.L_x_155:
        /* <DEDUP_REMOVED lines=9> */
.L_x_157:
        /* <DEDUP_REMOVED lines=9> */
.L_x_159:
        /* <DEDUP_REMOVED lines=9> */
.L_x_161:
        /* <DEDUP_REMOVED lines=9> */
.L_x_163:
        /* <DEDUP_REMOVED lines=9> */
.L_x_165:
        /* <DEDUP_REMOVED lines=9> */
.L_x_167:
        /* <DEDUP_REMOVED lines=9> */
.L_x_169:
        /* <DEDUP_REMOVED lines=9> */
.L_x_171:
        /* <DEDUP_REMOVED lines=9> */
.L_x_173:
[----:B------:R-:W-:-:S04]  /*3470*/  UIADD3 UR4, UPT, UPT, UR4, 0x1, URZ ;  /* 0x0000000104047890 */ /* 0x000fc8000fffe0ff */
[----:B------:R-:W-:-:S04]  /*3480*/  UISETP.NE.AND UP0, UPT, UR4, 0x16, UPT ;  /* 0x000000160400788c */ /* 0x000fc8000bf05270 */
[----:B------:R-:W-:Y:S02]  /*3490*/  USEL UR5, URZ, 0x1, UP0 ;  /* 0x00000001ff057887 */ /* 0x000fe40008000000 */
[----:B------:R-:W-:-:S04]  /*34a0*/  USEL UR4, UR4, URZ, UP0 ;  /* 0x000000ff04047287 */ /* 0x000fc80008000000 */
[----:B------:R-:W-:Y:S01]  /*34b0*/  ULEA UR4, UR4, UR7, 0x3 ;  /* 0x0000000704047291 */ /* 0x000fe2000f8e18ff */
[----:B-1----:R-:W-:-:S04]  /*34c0*/  LOP3.LUT R3, R2, UR5, RZ, 0x3c, !PT ;  /* 0x0000000502037c12 */ /* 0x002fc8000f8e3cff */
[----:B------:R-:W-:Y:S01]  /*34d0*/  SHF.L.U32 R3, R3, 0x1f, RZ ;  /* 0x0000001f03037819 */ /* 0x000fe200000006ff */
[----:B------:R-:W-:-:S07]  /*34e0*/  IMAD.U32 R0, RZ, RZ, UR4 ;  /* 0x00000004ff007e24 */ /* 0x000fce000f8e00ff */
.L_x_65:
[----:B-1----:R1:W3:Y:S02]  /*34f0*/  SYNCS.PHASECHK.TRANS64.TRYWAIT P0, [R0+URZ], R3 ;  /* 0x00000003000075a7 */ /* 0x0022e400080011ff */
[----:B---3--:R-:W-:Y:S05]  /*3500*/  @!P0 NANOSLEEP.SYNCS 0x989680 ;  /* 0x009896800000895d */ /* 0x008fea0003900000 */
[----:B------:R-:W3:Y:S02]  /*3510*/  @!P0 SYNCS.PHASECHK.TRANS64 P0, [R0+URZ], R3 ;  /* 0x00000003000085a7 */ /* 0x000ee400080010ff */
[----:B--23--:R-:W-:Y:S05]  /*3520*/  @P0 EXIT ;  /* 0x000000000000094d */ /* 0x00cfea0003800000 */
[----:B------:R-:W-:Y:S05]  /*3530*/  BRA `(.L_x_65) ;  /* 0xfffffffc00ec7947 */ /* 0x000fea000383ffff */
.L_x_23:
[----:B------:R-:W2:Y:S02]  /*3540*/  S2UR UR4, SR_CgaCtaId ;  /* 0x00000000000479c3 */ /* 0x000ea40000008800 */
[----:B--2---:R-:W-:-:S04]  /*3550*/  UISETP.NE.AND UP0, UPT, UR4, URZ, UPT ;  /* 0x000000ff0400728c */ /* 0x004fc8000bf05270 */
[----:B------:R-:W-:-:S09]  /*3560*/  UISETP.NE.OR UP0, UPT, UR18, 0x1, UP0 ;  /* 0x000000011200788c */ /* 0x000fd20008705670 */
[----:B------:R-:W-:Y:S05]  /*3570*/  BRA.U UP0, `(.L_x_66) ;  /* 0x00000005004c7547 */ /* 0x000fea000b800000 */
[----:B------:R-:W2:Y:S01]  /*3580*/  S2UR UR5, SR_CgaCtaId ;  /* 0x00000000000579c3 */ /* 0x000ea20000008800 */
[----:B------:R-:W-:Y:S01]  /*3590*/  UMOV UR4, 0x400 ;  /* 0x0000040000047882 */ /* 0x000fe20000000000 */
[----:B------:R-:W-:Y:S01]  /*35a0*/  ISETP.GE.U32.AND P2, PT, R0, 0x2, PT ;  /* 0x000000020000780c */ /* 0x000fe20003f46070 */
[----:B------:R-:W-:Y:S01]  /*35b0*/  IMAD.MOV.U32 R12, RZ, RZ, 0x1 ;  /* 0x00000001ff0c7424 */ /* 0x000fe200078e00ff */
[----:B------:R-:W-:Y:S02]  /*35c0*/  CS2R R10, SRZ ;  /* 0x00000000000a7805 */ /* 0x000fe4000001ff00 */
[----:B------:R-:W-:Y:S01]  /*35d0*/  CS2R R8, SRZ ;  /* 0x0000000000087805 */ /* 0x000fe2000001ff00 */
[----:B--2---:R-:W-:-:S03]  /*35e0*/  ULEA UR6, UR5, UR4, 0x18 ;  /* 0x0000000405067291 */ /* 0x004fc6000f8ec0ff */
[----:B------:R-:W-:-:S09]  /*35f0*/  UMOV UR5, URZ ;  /* 0x000000ff00057c82 */ /* 0x000fd20008000000 */
.L_x_70:
[----:B------:R-:W-:Y:S02]  /*3600*/  LEA R2, R8, UR6, 0x3 ;  /* 0x0000000608027c11 */ /* 0x000fe4000f8e18ff */
[----:B------:R-:W-:-:S03]  /*3610*/  SHF.L.U32 R5, R9, 0x1f, RZ ;  /* 0x0000001f09057819 */ /* 0x000fc600000006ff */
[----:B------:R-:W-:Y:S01]  /*3620*/  VIADD R4, R2, 0x200 ;  /* 0x0000020002047836 */ /* 0x000fe20000000000 */
[----:B------:R-:W2:Y:S02]  /*3630*/  SYNCS.PHASECHK.TRANS64.TRYWAIT P0, [R2+URZ+0x1f0], R5 ;  /* 0x0001f005020075a7 */ /* 0x000ea400080011ff */
[----:B--2---:R-:W-:Y:S05]  /*3640*/  @!P0 BRA `(.L_x_67) ;  /* 0x0000004400208947 */ /* 0x004fea0003800000 */
.L_x_174:
[----:B------:R-:W-:Y:S01]  /*3650*/  ULEA UR4, UR5, UR6, 0x3 ;  /* 0x0000000605047291 */ /* 0x000fe2000f8e18ff */
[----:B------:R-:W-:Y:S02]  /*3660*/  PRMT R4, RZ, 0x654, R4 ;  /* 0x00000654ff047816 */ /* 0x000fe40000000004 */
[----:B--2---:R-:W-:Y:S01]  /*3670*/  SHF.L.U32 R5, R12, 0x1f, RZ ;  /* 0x0000001f0c057819 */ /* 0x004fe200000006ff */
[----:B------:R-:W-:Y:S01]  /*3680*/  UIADD3 UR7, UPT, UPT, UR4, 0x190, URZ ;  /* 0x0000019004077890 */ /* 0x000fe2000fffe0ff */
[----:B------:R2:W-:Y:S05]  /*3690*/  SYNCS.ARRIVE.TRANS64.RED.A1T0 RZ, [R4+URZ], RZ ;  /* 0x000000ff04ff79a7 */ /* 0x0005ea00081004ff */
[----:B------:R-:W-:Y:S01]  /*36a0*/  IMAD.U32 R7, RZ, RZ, UR7 ;  /* 0x00000007ff077e24 */ /* 0x000fe2000f8e00ff */
[----:B------:R-:W3:Y:S04]  /*36b0*/  SYNCS.PHASECHK.TRANS64.TRYWAIT P0, [UR4+0x1a0], R5 ;  /* 0x0001a005ff0075a7 */ /* 0x000ee80008001104 */
[----:B------:R-:W-:Y:S01]  /*36c0*/  PRMT R6, R0, 0x654, R7 ;  /* 0x0000065400067816 */ /* 0x000fe20000000007 */
[----:B--2---:R-:W-:Y:S01]  /*36d0*/  @!P2 IMAD.MOV.U32 R4, RZ, RZ, 0x10 ;  /* 0x00000010ff04a424 */ /* 0x004fe200078e00ff */
[----:B---3--:R-:W-:Y:S06]  /*36e0*/  @!P0 BRA `(.L_x_68) ;  /* 0x00000044000c8947 */ /* 0x008fec0003800000 */
.L_x_176:
[----:B------:R-:W-:Y:S01]  /*36f0*/  ULEA UR8, UR5, UR6, 0x4 ;  /* 0x0000000605087291 */ /* 0x000fe2000f8e20ff */
[----:B------:R-:W-:Y:S01]  /*3700*/  SEL R3, R6, R3, !P2 ;  /* 0x0000000306037207 */ /* 0x000fe20005000000 */
[----:B------:R-:W-:Y:S01]  /*3710*/  UIADD3 UR9, UPT, UPT, UR4, 0x190, URZ ;  /* 0x0000019004097890 */ /* 0x000fe2000fffe0ff */
[----:B--2---:R-:W-:Y:S01]  /*3720*/  LEA R2, R11, UR6, 0x3 ;  /* 0x000000060b027c11 */ /* 0x004fe2000f8e18ff */
[----:B------:R-:W-:Y:S01]  /*3730*/  UIADD3 UR8, UPT, UPT, UR8, 0x220, URZ ;  /* 0x0000022008087890 */ /* 0x000fe2000fffe0ff */
[----:B------:R-:W-:Y:S01]  /*3740*/  SHF.L.U32 R5, R10, 0x1f, RZ ;  /* 0x0000001f0a057819 */ /* 0x000fe200000006ff */
[----:B------:R2:W-:Y:S01]  /*3750*/  @!P2 SYNCS.ARRIVE.TRANS64.RED RZ, [R3+URZ], R4 ;  /* 0x0000000403ffa9a7 */ /* 0x0005e200080004ff */
[----:B------:R-:W-:Y:S01]  /*3760*/  UIADD3 UR4, UPT, UPT, UR5, 0x1, URZ ;  /* 0x0000000105047890 */ /* 0x000fe2000fffe0ff */
[----:B------:R-:W-:-:S03]  /*3770*/  VIADD R8, R8, 0x1 ;  /* 0x0000000108087836 */ /* 0x000fc60000000000 */
[----:B------:R-:W-:Y:S02]  /*3780*/  UISETP.NE.AND UP0, UPT, UR4, 0x2, UPT ;  /* 0x000000020400788c */ /* 0x000fe4000bf05270 */
[----:B------:R-:W-:Y:S06]  /*3790*/  UGETNEXTWORKID.BROADCAST [UR8], [UR9] ;  /* 0x00000000080073ca */ /* 0x000fec0008000100 */
[----:B------:R-:W-:Y:S01]  /*37a0*/  USEL UR7, URZ, 0x1, UP0 ;  /* 0x00000001ff077887 */ /* 0x000fe20008000000 */
[----:B------:R-:W-:Y:S01]  /*37b0*/  ISETP.NE.AND P0, PT, R8, 0x2, PT ;  /* 0x000000020800780c */ /* 0x000fe20003f05270 */
[----:B------:R-:W-:Y:S01]  /*37c0*/  USEL UR5, UR4, URZ, UP0 ;  /* 0x000000ff04057287 */ /* 0x000fe20008000000 */
[----:B------:R-:W3:Y:S03]  /*37d0*/  SYNCS.PHASECHK.TRANS64.TRYWAIT P1, [R2+URZ+0x190], R5 ;  /* 0x00019005020075a7 */ /* 0x000ee600080211ff */
[----:B------:R-:W-:Y:S01]  /*37e0*/  LOP3.LUT R12, R12, UR7, RZ, 0x3c, !PT ;  /* 0x000000070c0c7c12 */ /* 0x000fe2000f8e3cff */
[----:B--23--:R-:W-:Y:S07]  /*37f0*/  @!P1 BRA `(.L_x_69) ;  /* 0x0000004000e09947 */ /* 0x00cfee0003800000 */
.L_x_177:
[C---:B------:R-:W-:Y:S01]  /*3800*/  LEA R4, R11.reuse, UR6, 0x4 ;  /* 0x000000060b047c11 */ /* 0x040fe2000f8e20ff */
[----:B--2---:R-:W-:Y:S01]  /*3810*/  VIADD R2, R2, 0x1a0 ;  /* 0x000001a002027836 */ /* 0x004fe20000000000 */
[----:B------:R-:W-:Y:S01]  /*3820*/  SEL R8, R8, RZ, P0 ;  /* 0x000000ff08087207 */ /* 0x000fe20000000000 */
[----:B------:R-:W-:-:S03]  /*3830*/  VIADD R11, R11, 0x1 ;  /* 0x000000010b0b7836 */ /* 0x000fc60000000000 */
[----:B------:R-:W2:Y:S01]  /*3840*/  LDS.128 R4, [R4+0x220] ;  /* 0x0002200004047984 */ /* 0x000ea20000000c00 */
[----:B------:R-:W-:Y:S02]  /*3850*/  PRMT R2, RZ, 0x654, R2 ;  /* 0x00000654ff027816 */ /* 0x000fe40000000002 */
[C---:B------:R-:W-:Y:S01]  /*3860*/  ISETP.NE.AND P1, PT, R11.reuse, 0x2, PT ;  /* 0x000000020b00780c */ /* 0x040fe20003f25270 */
[----:B------:R-:W-:Y:S01]  /*3870*/  @!PT LDS RZ, [RZ] ;  /* 0x00000000fffff984 */ /* 0x000fe20000000800 */
[----:B------:R-:W-:Y:S01]  /*3880*/  @!PT LDS RZ, [RZ] ;  /* 0x00000000fffff984 */ /* 0x000fe20000000800 */
[----:B------:R-:W-:Y:S01]  /*3890*/  @!PT LDS RZ, [RZ] ;  /* 0x00000000fffff984 */ /* 0x000fe20000000800 */
[----:B------:R-:W-:Y:S01]  /*38a0*/  @!PT LDS RZ, [RZ] ;  /* 0x00000000fffff984 */ /* 0x000fe20000000800 */
[----:B------:R3:W-:Y:S06]  /*38b0*/  MEMBAR.ALL.CTA ;  /* 0x0000000000007992 */ /* 0x0007ec0000008000 */
[----:B---3--:R-:W3:Y:S01]  /*38c0*/  FENCE.VIEW.ASYNC.S ;  /* 0x00000000000073c6 */ /* 0x008ee20000000000 */
[----:B------:R-:W-:Y:S01]  /*38d0*/  SEL R11, R11, RZ, P1 ;  /* 0x000000ff0b0b7207 */ /* 0x000fe20000800000 */
[----:B---3--:R3:W-:Y:S01]  /*38e0*/  SYNCS.ARRIVE.TRANS64.RED.A1T0 RZ, [R2+URZ], RZ ;  /* 0x000000ff02ff79a7 */ /* 0x0087e200081004ff */
[----:B--2---:R-:W-:-:S02]  /*38f0*/  LOP3.LUT P3, RZ, R6, 0x1, RZ, 0xc0, !PT ;  /* 0x0000000106ff7812 */ /* 0x004fc4000786c0ff */
[----:B------:R-:W-:-:S04]  /*3900*/  SEL R5, RZ, 0x1, P1 ;  /* 0x00000001ff057807 */ /* 0x000fc80000800000 */
[----:B------:R-:W-:Y:S02]  /*3910*/  LOP3.LUT R10, R10, R5, RZ, 0x3c, !PT ;  /* 0x000000050a0a7212 */ /* 0x000fe400078e3cff */
[----:B---3--:R-:W-:-:S04]  /*3920*/  SEL R2, RZ, 0x1, P0 ;  /* 0x00000001ff027807 */ /* 0x008fc80000000000 */
[----:B------:R-:W-:Y:S01]  /*3930*/  LOP3.LUT R9, R9, R2, RZ, 0x3c, !PT ;  /* 0x0000000209097212 */ /* 0x000fe200078e3cff */
[----:B------:R-:W-:Y:S06]  /*3940*/  @P3 BRA `(.L_x_70) ;  /* 0xfffffffc002c3947 */ /* 0x000fec000383ffff */
[----:B------:R-:W-:Y:S01]  /*3950*/  ULEA UR4, UR5, UR6, 0x3 ;  /* 0x0000000605047291 */ /* 0x000fe2000f8e18ff */
[----:B------:R-:W-:-:S08]  /*3960*/  SHF.L.U32 R3, R12, 0x1f, RZ ;  /* 0x0000001f0c037819 */ /* 0x000fd000000006ff */
[----:B------:R-:W2:Y:S02]  /*3970*/  SYNCS.PHASECHK.TRANS64 P0, [UR4+0x1a0], R3 ;  /* 0x0001a003ff0075a7 */ /* 0x000ea40008001004 */
[----:B--2---:R-:W-:Y:S05]  /*3980*/  @P0 BRA `(.L_x_71) ;  /* 0x0000000000080947 */ /* 0x004fea0003800000 */
[----:B------:R-:W2:Y:S02]  /*3990*/  SYNCS.PHASECHK.TRANS64.TRYWAIT P0, [UR4+0x1a0], R3 ;  /* 0x0001a003ff0075a7 */ /* 0x000ea40008001104 */
[----:B--2---:R-:W-:Y:S05]  /*39a0*/  @!P0 BRA `(.L_x_72) ;  /* 0x0000004000888947 */ /* 0x004fea0003800000 */
.L_x_71:
[----:B------:R-:W-:-:S04]  /*39b0*/  UIADD3 UR7, UPT, UPT, UR5, 0x1, URZ ;  /* 0x0000000105077890 */ /* 0x000fc8000fffe0ff */
[----:B------:R-:W-:-:S04]  /*39c0*/  UISETP.NE.AND UP0, UPT, UR7, 0x2, UPT ;  /* 0x000000020700788c */ /* 0x000fc8000bf05270 */
[----:B------:R-:W-:Y:S02]  /*39d0*/  USEL UR8, URZ, 0x1, UP0 ;  /* 0x00000001ff087887 */ /* 0x000fe40008000000 */
[----:B------:R-:W-:-:S04]  /*39e0*/  USEL UR7, UR7, URZ, UP0 ;  /* 0x000000ff07077287 */ /* 0x000fc80008000000 */
[----:B------:R-:W-:Y:S01]  /*39f0*/  ULEA UR7, UR7, UR6, 0x3 ;  /* 0x0000000607077291 */ /* 0x000fe2000f8e18ff */
[----:B--2---:R-:W-:-:S04]  /*3a00*/  LOP3.LUT R3, R12, UR8, RZ, 0x3c, !PT ;  /* 0x000000080c037c12 */ /* 0x004fc8000f8e3cff */
[----:B------:R-:W-:-:S04]  /*3a10*/  SHF.L.U32 R0, R3, 0x1f, RZ ;  /* 0x0000001f03007819 */ /* 0x000fc800000006ff */
[----:B------:R-:W2:Y:S02]  /*3a20*/  SYNCS.PHASECHK.TRANS64 P0, [UR7+0x1a0], R0 ;  /* 0x0001a000ff0075a7 */ /* 0x000ea40008001007 */
[----:B-12---:R-:W-:Y:S05]  /*3a30*/  @P0 EXIT ;  /* 0x000000000000094d */ /* 0x006fea0003800000 */
[----:B------:R-:W-:Y:S02]  /*3a40*/  SHF.L.U32 R3, R3, 0x1f, RZ ;  /* 0x0000001f03037819 */ /* 0x000fe400000006ff */
[----:B------:R-:W-:-:S07]  /*3a50*/  MOV R0, UR7 ;  /* 0x0000000700007c02 */ /* 0x000fce0008000f00 */
.L_x_73:
[----:B-1----:R1:W2:Y:S02]  /*3a60*/  SYNCS.PHASECHK.TRANS64.TRYWAIT P0, [R0+URZ+0x1a0], R3 ;  /* 0x0001a003000075a7 */ /* 0x0022a400080011ff */
[----:B--2---:R-:W-:Y:S05]  /*3a70*/  @!P0 NANOSLEEP.SYNCS 0x989680 ;  /* 0x009896800000895d */ /* 0x004fea0003900000 */
[----:B------:R-:W2:Y:S02]  /*3a80*/  @!P0 SYNCS.PHASECHK.TRANS64 P0, [R0+URZ+0x1a0], R3 ;  /* 0x0001a003000085a7 */ /* 0x000ea400080010ff */
[----:B--2---:R-:W-:Y:S05]  /*3a90*/  @P0 EXIT ;  /* 0x000000000000094d */ /* 0x004fea0003800000 */
[----:B------:R-:W-:Y:S05]  /*3aa0*/  BRA `(.L_x_73) ;  /* 0xfffffffc00ec7947 */ /* 0x000fea000383ffff */
.L_x_66:
[----:B------:R-:W-:Y:S05]  /*3ab0*/  BRA.U UP5, `(.L_x_74) ;  /* 0x0000000d05d87547 */ /* 0x000fea000b800000 */
[----:B------:R-:W2:Y:S01]  /*3ac0*/  S2UR UR7, SR_CgaCtaId ;  /* 0x00000000000779c3 */ /* 0x000ea20000008800 */
[----:B------:R-:W-:Y:S01]  /*3ad0*/  UMOV UR4, 0x40 ;  /* 0x0000004000047882 */ /* 0x000fe20000000000 */
[----:B------:R-:W-:Y:S01]  /*3ae0*/  NOP ;  /* 0x0000000000007918 */ /* 0x000fe20000000000 */
[----:B------:R-:W-:Y:S01]  /*3af0*/  UMOV UR6, 0x400 ;  /* 0x0000040000067882 */ /* 0x000fe20000000000 */
[----:B--2---:R-:W-:Y:S02]  /*3b00*/  ULEA UR5, UR7, UR4, 0x18 ;  /* 0x0000000407057291 */ /* 0x004fe4000f8ec0ff */
[----:B------:R-:W-:-:S07]  /*3b10*/  ULEA UR6, UR7, UR6, 0x18 ;  /* 0x0000000607067291 */ /* 0x000fce000f8ec0ff */
[----:B------:R-:W2:Y:S02]  /*3b20*/  LDS.U8 R0, [UR5+0x1c] ;  /* 0x00001c05ff007984 */ /* 0x000ea40008000000 */
[----:B--2---:R-:W-:-:S13]  /*3b30*/  ISETP.NE.AND P0, PT, R0, RZ, PT ;  /* 0x000000ff0000720c */ /* 0x004fda0003f05270 */
[----:B------:R-:W-:Y:S05]  /*3b40*/  @P0 BRA `(.L_x_75) ;  /* 0x0000000000580947 */ /* 0x000fea0003800000 */
[----:B------:R-:W-:-:S13]  /*3b50*/  ELECT P0, URZ, PT ;  /* 0x0000000000ff782f */ /* 0x000fda0003800000 */
[----:B------:R-:W-:Y:S05]  /*3b60*/  @!P0 BRA `(.L_x_76) ;  /* 0x0000000000608947 */ /* 0x000fea0003800000 */
[----:B------:R-:W-:Y:S01]  /*3b70*/  UMOV UR4, 0x10 ;  /* 0x0000001000047882 */ /* 0x000fe20000000000 */
[----:B------:R-:W-:Y:S01]  /*3b80*/  HFMA2 R0, -RZ, RZ, 0, 5.9604644775390625e-08 ;  /* 0x00000001ff007431 */ /* 0x000fe200000001ff */
[----:B------:R-:W-:-:S03]  /*3b90*/  MOV R3, 0xffff ;  /* 0x0000ffff00037802 */ /* 0x000fc60000000f00 */
[----:B------:R-:W-:Y:S04]  /*3ba0*/  DEPBAR.LE SB2, 0x36 ;  /* 0x0000ad800000791a */ /* 0x000fe80000000000 */
[----:B------:R-:W2:Y:S02]  /*3bb0*/  UTCATOMSWS.FIND_AND_SET.ALIGN UP0, UR4, UR4 ;  /* 0x00000004000475e3 */ /* 0x000ea40008000800 */
[----:B--2---:R-:W-:Y:S01]  /*3bc0*/  MOV R4, UR4 ;  /* 0x0000000400047c02 */ /* 0x004fe20008000f00 */
[----:B------:R-:W-:Y:S06]  /*3bd0*/  BRA.U UP0, `(.L_x_77) ;  /* 0x0000000100187547 */ /* 0x000fec000b800000 */
.L_x_78:
[----:B------:R-:W-:Y:S05]  /*3be0*/  NANOSLEEP 0x64 ;  /* 0x000000640000795d */ /* 0x000fea0003800000 */
[----:B------:R-:W-:-:S05]  /*3bf0*/  UMOV UR4, 0x10 ;  /* 0x0000001000047882 */ /* 0x000fca0000000000 */
[----:B------:R-:W-:Y:S04]  /*3c00*/  DEPBAR.LE SB2, 0x36 ;  /* 0x0000ad800000791a */ /* 0x000fe80000000000 */
[----:B------:R-:W2:Y:S02]  /*3c10*/  UTCATOMSWS.FIND_AND_SET.ALIGN UP0, UR4, UR4 ;  /* 0x00000004000475e3 */ /* 0x000ea40008000800 */
[----:B--2---:R-:W-:Y:S01]  /*3c20*/  MOV R4, UR4 ;  /* 0x0000000400047c02 */ /* 0x004fe20008000f00 */
[----:B------:R-:W-:Y:S05]  /*3c30*/  BRA.U !UP0, `(.L_x_78) ;  /* 0xfffffffd08e87547 */ /* 0x000fea000b83ffff */
.L_x_77:
[-C--:B------:R-:W-:Y:S02]  /*3c40*/  SHF.L.U32 R3, R3, R4.reuse, RZ ;  /* 0x0000000403037219 */ /* 0x080fe400000006ff */
[----:B------:R-:W-:Y:S01]  /*3c50*/  SHF.L.U32 R0, R0, R4, RZ ;  /* 0x0000000400007219 */ /* 0x000fe200000006ff */
[----:B------:R-:W-:Y:S02]  /*3c60*/  IMAD.SHL.U32 R4, R4, 0x20, RZ ;  /* 0x0000002004047824 */ /* 0x000fe400078e00ff */
[----:B------:R2:W-:Y:S04]  /*3c70*/  ATOMS.OR RZ, [UR5+0x14], R3 ;  /* 0x00001403ffff798c */ /* 0x0005e8000b000005 */
[----:B------:R2:W-:Y:S04]  /*3c80*/  ATOMS.OR RZ, [UR5+0x18], R0 ;  /* 0x00001800ffff798c */ /* 0x0005e8000b000005 */
[----:B------:R2:W-:Y:S01]  /*3c90*/  STS [UR6+0x240], R4 ;  /* 0x00024004ff007988 */ /* 0x0005e20008000806 */
[----:B------:R-:W-:Y:S05]  /*3ca0*/  BRA `(.L_x_76) ;  /* 0x0000000000107947 */ /* 0x000fea0003800000 */
.L_x_75:
[----:B------:R-:W-:Y:S02]  /*3cb0*/  MOV R0, 0xffffffff ;  /* 0xffffffff00007802 */ /* 0x000fe40000000f00 */
[----:B------:R-:W-:-:S03]  /*3cc0*/  MOV R4, 0x3cf0 ;  /* 0x00003cf000047802 */ /* 0x000fc60000000f00 */
[----:B------:R2:W-:Y:S04]  /*3cd0*/  STS [UR6+0x240], R0 ;  /* 0x00024000ff007988 */ /* 0x0005e80008000806 */
[----:B-12--5:R-:W-:Y:S05]  /*3ce0*/  CALL.REL.NOINC `($__internal_1_$__cuda_sm10x_tcgen05_guardrail_trap_phase_invalid_during_alloc) ;  /* 0x0000004400187944 */ /* 0x026fea0003c00000 */
.L_x_76:
[----:B------:R-:W-:Y:S05]  /*3cf0*/  WARPSYNC.ALL ;  /* 0x0000000000007948 */ /* 0x000fea0003800000 */
[----:B------:R-:W3:Y:S01]  /*3d00*/  S2UR UR4, SR_CgaCtaId ;  /* 0x00000000000479c3 */ /* 0x000ee20000008800 */
[----:B------:R-:W-:Y:S01]  /*3d10*/  UMOV UR26, 0x400 ;  /* 0x00000400001a7882 */ /* 0x000fe20000000000 */
[----:B------:R-:W-:-:S06]  /*3d20*/  NOP ;  /* 0x0000000000007918 */ /* 0x000fcc0000000000 */
[----:B------:R-:W-:Y:S06]  /*3d30*/  BAR.ARV 0x6, 0xa0 ;  /* 0x0182800000007b1d */ /* 0x000fec0000002000 */
[----:B------:R-:W4:Y:S01]  /*3d40*/  LDCU UR5, c[0x0][0x38c] ;  /* 0x00007180ff0577ac */ /* 0x000f220008000800 */
[----:B------:R-:W-:Y:S01]  /*3d50*/  LOP3.LUT R2, R2, 0xffff, RZ, 0xc0, !PT ;  /* 0x0000ffff02027812 */ /* 0x000fe200078ec0ff */
[----:B------:R-:W-:Y:S01]  /*3d60*/  IMAD.MOV.U32 R11, RZ, RZ, 0x1 ;  /* 0x00000001ff0b7424 */ /* 0x000fe200078e00ff */
[----:B------:R-:W-:Y:S01]  /*3d70*/  CS2R R8, SRZ ;  /* 0x0000000000087805 */ /* 0x000fe2000001ff00 */
[----:B------:R-:W1:Y:S01]  /*3d80*/  LDCU UR7, c[0x0][0x38c] ;  /* 0x00007180ff0777ac */ /* 0x000e620008000800 */
[----:B------:R-:W-:Y:S01]  /*3d90*/  R2UR UR27, R2 ;  /* 0x00000000021b72ca */ /* 0x000fe200000e0000 */
[----:B------:R-:W-:Y:S01]  /*3da0*/  IMAD.MOV.U32 R10, RZ, RZ, RZ ;  /* 0x000000ffff0a7224 */ /* 0x000fe200078e00ff */
[----:B------:R-:W-:Y:S01]  /*3db0*/  UMOV UR30, URZ ;  /* 0x000000ff001e7c82 */ /* 0x000fe20008000000 */
[----:B------:R-:W-:Y:S01]  /*3dc0*/  UMOV UR24, URZ ;  /* 0x000000ff00187c82 */ /* 0x000fe20008000000 */
[----:B---3--:R-:W-:Y:S01]  /*3dd0*/  ULEA UR26, UR4, UR26, 0x18 ;  /* 0x0000001a041a7291 */ /* 0x008fe2000f8ec0ff */
[----:B------:R-:W-:Y:S01]  /*3de0*/  UMOV UR38, 0x0 ;  /* 0x0000000000267882 */ /* 0x000fe20000000000 */
[----:B------:R-:W-:-:S02]  /*3df0*/  UMOV UR39, 0x4040010 ;  /* 0x0404001000277882 */ /* 0x000fc40000000000 */
[----:B------:R-:W-:Y:S02]  /*3e00*/  UIADD3 UR4, UPT, UPT, UR26, 0x1400, URZ ;  /* 0x000014001a047890 */ /* 0x000fe4000fffe0ff */
[----:B------:R-:W-:Y:S02]  /*3e10*/  UIADD3 UR6, UPT, UPT, UR26, 0x2d400, URZ ;  /* 0x0002d4001a067890 */ /* 0x000fe4000fffe0ff */
[----:B----4-:R-:W-:Y:S01]  /*3e20*/  UIADD3 UR5, UPT, UPT, UR5, 0x3f, URZ ;  /* 0x0000003f05057890 */ /* 0x010fe2000fffe0ff */
[----:B--2---:R-:W2:Y:S01]  /*3e30*/  LDS R0, [UR26+0x240] ;  /* 0x0002401aff007984 */ /* 0x004ea20008000800 */
[----:B-1----:R-:W-:Y:S01]  /*3e40*/  UMOV UR36, 0x0 ;  /* 0x0000000000247882 */ /* 0x002fe20000000000 */
[----:B------:R-:W-:Y:S01]  /*3e50*/  UMOV UR37, 0x4040010 ;  /* 0x0404001000257882 */ /* 0x000fe20000000000 */
[----:B------:R-:W-:Y:S02]  /*3e60*/  USHF.R.S32.HI UR40, URZ, 0x1f, UR5 ;  /* 0x0000001fff287899 */ /* 0x000fe40008011405 */
[----:B------:R-:W-:-:S02]  /*3e70*/  UISETP.GE.AND UP4, UPT, UR7, 0x1, UPT ;  /* 0x000000010700788c */ /* 0x000fc4000bf86270 */
[----:B------:R-:W-:Y:S02]  /*3e80*/  ULEA.HI UR40, UR40, UR5, URZ, 0x6 ;  /* 0x0000000528287291 */ /* 0x000fe4000f8f30ff */
[----:B------:R-:W-:Y:S02]  /*3e90*/  USHF.R.U32.HI UR5, URZ, 0x4, UR4 ;  /* 0x00000004ff057899 */ /* 0x000fe40008011604 */
[----:B------:R-:W-:Y:S02]  /*3ea0*/  USHF.R.S32.HI UR40, URZ, 0x6, UR40 ;  /* 0x00000006ff287899 */ /* 0x000fe40008011428 */
[----:B------:R-:W-:Y:S02]  /*3eb0*/  USHF.R.U32.HI UR4, URZ, 0x4, UR6 ;  /* 0x00000004ff047899 */ /* 0x000fe40008011606 */
[----:B------:R-:W-:Y:S02]  /*3ec0*/  UISETP.LT.AND UP0, UPT, UR40, 0x1, UPT ;  /* 0x000000012800788c */ /* 0x000fe4000bf01270 */
[----:B------:R-:W-:-:S02]  /*3ed0*/  ULOP3.LUT UR5, UR5, 0x3fff, URZ, 0xc0, !UPT ;  /* 0x00003fff05057892 */ /* 0x000fc4000f8ec0ff */
[----:B------:R-:W-:Y:S02]  /*3ee0*/  ULOP3.LUT UR4, UR4, 0x3fff, URZ, 0xc0, !UPT ;  /* 0x00003fff04047892 */ /* 0x000fe4000f8ec0ff */
[----:B------:R-:W-:Y:S02]  /*3ef0*/  USEL UR41, UR40, 0x1, !UP0 ;  /* 0x0000000128297887 */ /* 0x000fe4000c000000 */
[----:B------:R-:W-:Y:S02]  /*3f00*/  ULOP3.LUT UR28, UR5, 0x10000, URZ, 0xfc, !UPT ;  /* 0x00010000051c7892 */ /* 0x000fe4000f8efcff */
[----:B------:R-:W-:Y:S02]  /*3f10*/  ULOP3.LUT UR29, UR4, 0x10000, URZ, 0xfc, !UPT ;  /* 0x00010000041d7892 */ /* 0x000fe4000f8efcff */
[----:B------:R-:W-:Y:S01]  /*3f20*/  UIADD3 UR41, UPT, UPT, -UR41, URZ, URZ ;  /* 0x000000ff29297290 */ /* 0x000fe2000fffe1ff */
[----:B------:R-:W-:Y:S01]  /*3f30*/  UMOV UR34, 0x0 ;  /* 0x0000000000227882 */ /* 0x000fe20000000000 */
[----:B------:R-:W-:Y:S01]  /*3f40*/  UMOV UR35, 0x4040010 ;  /* 0x0404001000237882 */ /* 0x000fe20000000000 */
[----:B------:R-:W-:Y:S01]  /*3f50*/  UMOV UR32, 0x0 ;  /* 0x0000000000207882 */ /* 0x000fe20000000000 */
[----:B------:R-:W-:Y:S01]  /*3f60*/  UMOV UR33, 0x4040010 ;  /* 0x0404001000217882 */ /* 0x000fe20000000000 */
[----:B--2---:R-:W-:-:S15]  /*3f70*/  R2UR UR42, R0 ;  /* 0x00000000002a72ca */ /* 0x004fde00000e0000 */
.L_x_85:
[----:B------:R-:W-:Y:S02]  /*3f80*/  LEA R0, R10, UR26, 0x3 ;  /* 0x0000001a0a007c11 */ /* 0x000fe4000f8e18ff */
[----:B------:R-:W-:Y:S02]  /*3f90*/  SHF.L.U32 R5, R9, 0x1f, RZ ;  /* 0x0000001f09057819 */ /* 0x000fe400000006ff */
[----:B------:R-:W-:Y:S01]  /*3fa0*/  PLOP3.LUT P0, PT, PT, PT, UP4, 0x80, 0x8 ;  /* 0x000000000008781c */ /* 0x000fe20003f0f048 */
[----:B------:R-:W-:Y:S01]  /*3fb0*/  VIADD R3, R0, 0x1a0 ;  /* 0x000001a000037836 */ /* 0x000fe20000000000 */
[----:B-1----:R-:W1:Y:S02]  /*3fc0*/  SYNCS.PHASECHK.TRANS64.TRYWAIT P1, [R0+URZ+0x190], R5 ;  /* 0x00019005000075a7 */ /* 0x002e6400080211ff */
[----:B-1-3--:R-:W-:Y:S09]  /*3fd0*/  @!P1 BRA `(.L_x_79) ;  /* 0x0000003c00149947 */ /* 0x00aff20003800000 */
.L_x_179:
[----:B------:R-:W-:Y:S01]  /*3fe0*/  LEA R4, R10, UR26, 0x4 ;  /* 0x0000001a0a047c11 */ /* 0x000fe2000f8e20ff */
[----:B------:R-:W-:Y:S01]  /*3ff0*/  @UP4 ULEA UR4, UR24, UR26, 0x3 ;  /* 0x0000001a18044291 */ /* 0x000fe2000f8e18ff */
[----:B------:R-:W-:Y:S01]  /*4000*/  PLOP3.LUT P2, PT, PT, PT, PT, 0x80, 0x8 ;  /* 0x000000000008781c */ /* 0x000fe20003f4f070 */
[----:B------:R-:W-:Y:S01]  /*4010*/  ULEA UR31, UR30, UR26, 0x3 ;  /* 0x0000001a1e1f7291 */ /* 0x000fe2000f8e18ff */
[----:B------:R-:W-:Y:S02]  /*4020*/  PRMT R3, RZ, 0x654, R3 ;  /* 0x00000654ff037816 */ /* 0x000fe40000000003 */
[----:B-1----:R-:W1:Y:S01]  /*4030*/  LDS.128 R4, [R4+0x220] ;  /* 0x0002200004047984 */ /* 0x002e620000000c00 */
[----:B------:R-:W-:Y:S02]  /*4040*/  @P0 SHF.L.U32 R2, R8, 0x1f, RZ ;  /* 0x0000001f08020819 */ /* 0x000fe400000006ff */
[----:B------:R-:W-:Y:S01]  /*4050*/  SHF.L.U32 R0, R11, 0x1f, RZ ;  /* 0x0000001f0b007819 */ /* 0x000fe200000006ff */
[----:B------:R-:W-:Y:S01]  /*4060*/  @!PT LDS RZ, [RZ] ;  /* 0x00000000fffff984 */ /* 0x000fe20000000800 */
[----:B------:R-:W-:Y:S01]  /*4070*/  @!PT LDS RZ, [RZ] ;  /* 0x00000000fffff984 */ /* 0x000fe20000000800 */
[----:B------:R-:W-:Y:S01]  /*4080*/  @!PT LDS RZ, [RZ] ;  /* 0x00000000fffff984 */ /* 0x000fe20000000800 */
[----:B------:R-:W-:Y:S01]  /*4090*/  @!PT LDS RZ, [RZ] ;  /* 0x00000000fffff984 */ /* 0x000fe20000000800 */
[----:B------:R2:W-:Y:S06]  /*40a0*/  MEMBAR.ALL.CTA ;  /* 0x0000000000007992 */ /* 0x0005ec0000008000 */
[----:B--2---:R-:W2:Y:S02]  /*40b0*/  FENCE.VIEW.ASYNC.S ;  /* 0x00000000000073c6 */ /* 0x004ea40000000000 */
[----:B--2---:R2:W-:Y:S01]  /*40c0*/  SYNCS.ARRIVE.TRANS64.RED.A1T0 RZ, [R3+URZ], RZ ;  /* 0x000000ff03ff79a7 */ /* 0x0045e200081004ff */
[----:B------:R2:W3:Y:S01]  /*40d0*/  @P0 SYNCS.PHASECHK.TRANS64.TRYWAIT P2, [UR4], R2 ;  /* 0x00000002ff0005a7 */ /* 0x0004e20008041104 */
[----:B------:R-:W-:Y:S01]  /*40e0*/  ULEA.HI UR4, UR30, UR30, URZ, 0x1 ;  /* 0x0000001e1e047291 */ /* 0x000fe2000f8f08ff */
[----:B-1----:R-:W-:-:S03]  /*40f0*/  LOP3.LUT P1, RZ, R6, 0x1, RZ, 0xc0, !PT ;  /* 0x0000000106ff7812 */ /* 0x002fc6000782c0ff */
[----:B------:R-:W-:Y:S02]  /*4100*/  USHF.L.U32 UR11, UR4, 0x3, URZ ;  /* 0x00000003040b7899 */ /* 0x000fe400080006ff */
[----:B------:R-:W-:Y:S02]  /*4110*/  ULOP3.LUT UR4, UR4, 0xffe, URZ, 0xc0, !UPT ;  /* 0x00000ffe04047892 */ /* 0x000fe4000f8ec0ff */
[----:B------:R-:W-:Y:S02]  /*4120*/  ULOP3.LUT UR11, UR11, 0xfffffff0, URZ, 0xc0, !UPT ;  /* 0xfffffff00b0b7892 */ /* 0x000fe4000f8ec0ff */
[----:B------:R-:W-:Y:S02]  /*4130*/  UIADD3 UR4, UPT, UPT, -UR4, UR30, URZ ;  /* 0x0000001e04047290 */ /* 0x000fe4000fffe1ff */
[----:B------:R-:W-:Y:S01]  /*4140*/  UIADD3 UR11, UPT, UPT, UR42, UR11, URZ ;  /* 0x0000000b2a0b7290 */ /* 0x000fe2000fffe0ff */
[----:B------:R-:W1:Y:S03]  /*4150*/  SYNCS.PHASECHK.TRANS64.TRYWAIT P0, [UR31+0x1d0], R0 ;  /* 0x0001d000ff0075a7 */ /* 0x000e66000800111f */
[----:B------:R-:W-:Y:S01]  /*4160*/  ULEA UR11, UR4, UR11, 0x14 ;  /* 0x0000000b040b7291 */ /* 0x000fe2000f8ea0ff */
[----:B-123--:R-:W-:Y:S11]  /*4170*/  @!P0 BRA `(.L_x_80) ;  /* 0x0000003800c08947 */ /* 0x00eff60003800000 */
.L_x_181:
[----:B------:R-:W-:Y:S01]  /*4180*/  IADD3 R10, PT, PT, R10, 0x1, RZ ;  /* 0x000000010a0a7810 */ /* 0x000fe20007ffe0ff */
[----:B------:R-:W-:Y:S06]  /*4190*/  BRA.U !UP4, `(.L_x_81) ;  /* 0x000000010cc07547 */ /* 0x000fec000b800000 */
[----:B------:R-:W-:Y:S01]  /*41a0*/  UPLOP3.LUT UP2, UPT, UPT, UPT, UPT, 0x40, 0x4 ;  /* 0x000000000004789c */ /* 0x000fe20003f4e870 */
[----:B------:R-:W-:Y:S01]  /*41b0*/  UMOV UR23, UR41 ;  /* 0x0000002900177c82 */ /* 0x000fe20008000000 */
[----:B------:R-:W-:Y:S01]  /*41c0*/  UMOV UR22, UR40 ;  /* 0x0000002800167c82 */ /* 0x000fe20008000000 */
[----:B------:R-:W-:-:S08]  /*41d0*/  UMOV UR10, UR24 ;  /* 0x00000018000a7c82 */ /* 0x000fd00008000000 */
.L_x_84:
[----:B------:R-:W-:Y:S02]  /*41e0*/  UIADD3 UR23, UPT, UPT, UR23, 0x1, URZ ;  /* 0x0000000117177890 */ /* 0x000fe4000fffe0ff */
[----:B--2---:R-:W-:Y:S02]  /*41f0*/  ULEA UR5, UR10, UR26, 0x3 ;  /* 0x0000001a0a057291 */ /* 0x004fe4000f8e18ff */
[----:B------:R-:W-:Y:S01]  /*4200*/  UISETP.NE.AND UP3, UPT, UR23, URZ, UPT ;  /* 0x000000ff1700728c */ /* 0x000fe2000bf65270 */
[----:B---3--:R-:W-:Y:S10]  /*4210*/  @P2 BRA `(.L_x_82) ;  /* 0x00000000000c2947 */ /* 0x008ff40003800000 */
[----:B-1----:R-:W-:Y:S04]  /*4220*/  SHF.L.U32 R3, R8, 0x1f, RZ ;  /* 0x0000001f08037819 */ /* 0x002fe800000006ff */
[----:B------:R-:W1:Y:S02]  /*4230*/  SYNCS.PHASECHK.TRANS64.TRYWAIT P0, [UR5], R3 ;  /* 0x00000003ff0075a7 */ /* 0x000e640008001105 */
[----:B-1----:R-:W-:Y:S05]  /*4240*/  @!P0 BRA `(.L_x_83) ;  /* 0x0000003800a48947 */ /* 0x002fea0003800000 */
.L_x_82:
[----:B------:R-:W-:Y:S01]  /*4250*/  UISETP.NE.AND UP0, UPT, UR22, 0x1, UPT ;  /* 0x000000011600788c */ /* 0x000fe2000bf05270 */
[----:B------:R-:W-:Y:S01]  /*4260*/  PLOP3.LUT P2, PT, PT, PT, PT, 0x80, 0x8 ;  /* 0x000000000008781c */ /* 0x000fe20003f4f070 */
[----:B------:R-:W-:Y:S02]  /*4270*/  UIADD3 UR4, UPT, UPT, UR10, 0x1, URZ ;  /* 0x000000010a047890 */ /* 0x000fe4000fffe0ff */
[----:B------:R-:W-:Y:S02]  /*4280*/  UIADD3 UR25, UPT, UPT, UR5, 0xb0, URZ ;  /* 0x000000b005197890 */ /* 0x000fe4000fffe0ff */
[----:B------:R-:W-:Y:S01]  /*4290*/  UISETP.NE.AND UP1, UPT, UR4, 0x16, UPT ;  /* 0x000000160400788c */ /* 0x000fe2000bf25270 */
[----:B------:R-:W-:Y:S01]  /*42a0*/  PLOP3.LUT P0, PT, PT, PT, UP0, 0x80, 0x8 ;  /* 0x000000000008781c */ /* 0x000fe20003f0f008 */
[----:B------:R-:W-:Y:S02]  /*42b0*/  UIADD3 UR22, UPT, UPT, UR22, -0x1, URZ ;  /* 0xffffffff16167890 */ /* 0x000fe4000fffe0ff */
[----:B------:R-:W-:Y:S02]  /*42c0*/  USEL UR6, URZ, 0x1, UP1 ;  /* 0x00000001ff067887 */ /* 0x000fe40008800000 */
[----:B------:R-:W-:Y:S01]  /*42d0*/  USEL UR24, UR4, URZ, UP1 ;  /* 0x000000ff04187287 */ /* 0x000fe20008800000 */
[----:B------:R-:W-:Y:S01]  /*42e0*/  UMOV UR7, 0x40004040 ;  /* 0x4000404000077882 */ /* 0x000fe20000000000 */
[----:B------:R-:W-:Y:S02]  /*42f0*/  UMOV UR5, 0x40004040 ;  /* 0x4000404000057882 */ /* 0x000fe40000000000 */
[----:B------:R-:W-:Y:S01]  /*4300*/  @UP0 ULEA UR4, UR24, UR26, 0x3 ;  /* 0x0000001a18040291 */ /* 0x000fe2000f8e18ff */
[----:B------:R-:W-:Y:S01]  /*4310*/  LOP3.LUT R8, R8, UR6, RZ, 0x3c, !PT ;  /* 0x0000000608087c12 */ /* 0x000fe2000f8e3cff */
[----:B------:R-:W-:Y:S01]  /*4320*/  ULEA UR6, UR10, UR29, 0x7 ;  /* 0x0000001d0a067291 */ /* 0x000fe2000f8e38ff */
[----:B------:R-:W-:Y:S02]  /*4330*/  UMOV UR21, 0x40004040 ;  /* 0x4000404000157882 */ /* 0x000fe40000000000 */
[----:B-1----:R-:W-:Y:S01]  /*4340*/  @P0 SHF.L.U32 R0, R8, 0x1f, RZ ;  /* 0x0000001f08000819 */ /* 0x002fe200000006ff */
[----:B------:R-:W-:Y:S02]  /*4350*/  UIADD3 UR20, UPT, UPT, UR6, 0x2, URZ ;  /* 0x0000000206147890 */ /* 0x000fe4000fffe0ff */
[----:B------:R-:W-:Y:S01]  /*4360*/  UIADD3 UR16, UPT, UPT, UR6, 0x4, URZ ;  /* 0x0000000406107890 */ /* 0x000fe2000fffe0ff */
[----:B------:R2:W3:Y:S01]  /*4370*/  @P0 SYNCS.PHASECHK.TRANS64.TRYWAIT P2, [UR4], R0 ;  /* 0x00000000ff0005a7 */ /* 0x0004e20008041104 */
[----:B------:R-:W-:Y:S02]  /*4380*/  ULEA UR4, UR10, UR28, 0x9 ;  /* 0x0000001c0a047291 */ /* 0x000fe4000f8e48ff */
[----:B------:R-:W-:Y:S02]  /*4390*/  UIADD3 UR12, UPT, UPT, UR6, 0x6, URZ ;  /* 0x00000006060c7890 */ /* 0x000fe4000fffe0ff */
[----:B------:R-:W-:Y:S02]  /*43a0*/  UIADD3 UR18, UPT, UPT, UR4, 0x2, URZ ;  /* 0x0000000204127890 */ /* 0x000fe4000fffe0ff */
[----:B------:R-:W-:Y:S02]  /*43b0*/  UIADD3 UR14, UPT, UPT, UR4, 0x4, URZ ;  /* 0x00000004040e7890 */ /* 0x000fe4000fffe0ff */
[----:B------:R-:W-:Y:S01]  /*43c0*/  UIADD3 UR8, UPT, UPT, UR4, 0x6, URZ ;  /* 0x0000000604087890 */ /* 0x000fe2000fffe0ff */
[----:B------:R2:W-:Y:S01]  /*43d0*/  UTCHMMA gdesc[UR4], gdesc[UR6], tmem[UR11], tmem[UR38], idesc[UR39], UP2 ;  /* 0x00ff2606040075ea */ /* 0x0005e2000900000b */
[----:B------:R-:W-:Y:S01]  /*43e0*/  UPLOP3.LUT UP2, UPT, UPT, UPT, UPT, 0x80, 0x8 ;  /* 0x000000000008789c */ /* 0x000fe20003f4f070 */
[----:B------:R-:W-:Y:S01]  /*43f0*/  UMOV UR19, 0x40004040 ;  /* 0x4000404000137882 */ /* 0x000fe20000000000 */
[----:B------:R-:W-:Y:S01]  /*4400*/  UMOV UR17, 0x40004040 ;  /* 0x4000404000117882 */ /* 0x000fe20000000000 */
[----:B------:R2:W-:Y:S01]  /*4410*/  UTCHMMA gdesc[UR18], gdesc[UR20], tmem[UR11], tmem[UR36], idesc[UR37], UPT ;  /* 0x00ff2414120075ea */ /* 0x0005e2000b80000b */
[----:B------:R-:W-:Y:S01]  /*4420*/  UMOV UR15, 0x40004040 ;  /* 0x40004040000f7882 */ /* 0x000fe20000000000 */
[----:B------:R-:W-:Y:S01]  /*4430*/  UMOV UR13, 0x40004040 ;  /* 0x40004040000d7882 */ /* 0x000fe20000000000 */
[----:B------:R-:W-:Y:S01]  /*4440*/  UMOV UR9, 0x40004040 ;  /* 0x4000404000097882 */ /* 0x000fe20000000000 */
[----:B------:R2:W-:Y:S01]  /*4450*/  UTCHMMA gdesc[UR14], gdesc[UR16], tmem[UR11], tmem[UR34], idesc[UR35], UPT ;  /* 0x00ff22100e0075ea */ /* 0x0005e2000b80000b */
[----:B------:R2:W-:Y:S01]  /*4460*/  UTCHMMA gdesc[UR8], gdesc[UR12], tmem[UR11], tmem[UR32], idesc[UR33], UPT ;  /* 0x00ff200c080075ea */ /* 0x0005e2000b80000b */
[----:B------:R2:W-:Y:S01]  /*4470*/  UTCBAR.MULTICAST [UR25], URZ, UR27 ;  /* 0x000000ff190073e9 */ /* 0x0005e2000800081b */
[----:B------:R-:W-:Y:S01]  /*4480*/  UMOV UR10, UR24 ;  /* 0x00000018000a7c82 */ /* 0x000fe20008000000 */
[----:B------:R-:W-:Y:S05]  /*4490*/  BRA.U UP3, `(.L_x_84) ;  /* 0xfffffffd03507547 */ /* 0x000fea000b83ffff */
.L_x_81:
[----:B--2---:R-:W-:Y:S01]  /*44a0*/  UIADD3 UR4, UPT, UPT, UR30, 0x1, URZ ;  /* 0x000000011e047890 */ /* 0x004fe2000fffe0ff */
[C---:B------:R-:W-:Y:S01]  /*44b0*/  ISETP.NE.AND P0, PT, R10.reuse, 0x2, PT ;  /* 0x000000020a00780c */ /* 0x040fe20003f05270 */
[----:B------:R-:W-:Y:S02]  /*44c0*/  UIADD3 UR5, UPT, UPT, UR31, 0x1b0, URZ ;  /* 0x000001b01f057890 */ /* 0x000fe4000fffe0ff */
[----:B------:R-:W-:Y:S01]  /*44d0*/  UISETP.NE.AND UP0, UPT, UR4, 0x4, UPT ;  /* 0x000000040400788c */ /* 0x000fe2000bf05270 */
[----:B-1----:R-:W-:Y:S02]  /*44e0*/  SEL R0, RZ, 0x1, P0 ;  /* 0x00000001ff007807 */ /* 0x002fe40000000000 */
[----:B------:R-:W-:Y:S01]  /*44f0*/  SEL R10, R10, RZ, P0 ;  /* 0x000000ff0a0a7207 */ /* 0x000fe20000000000 */
[----:B------:R-:W-:Y:S01]  /*4500*/  USEL UR6, URZ, 0x1, UP0 ;  /* 0x00000001ff067887 */ /* 0x000fe20008000000 */
[----:B------:R-:W-:Y:S01]  /*4510*/  LOP3.LUT R9, R9, R0, RZ, 0x3c, !PT ;  /* 0x0000000009097212 */ /* 0x000fe200078e3cff */
[----:B------:R-:W-:Y:S01]  /*4520*/  USEL UR30, UR4, URZ, UP0 ;  /* 0x000000ff041e7287 */ /* 0x000fe20008000000 */
[----:B------:R1:W-:Y:S03]  /*4530*/  UTCBAR [UR5], URZ ;  /* 0x000000ff050073e9 */ /* 0x0003e600080000ff */
[----:B------:R-:W-:Y:S01]  /*4540*/  LOP3.LUT R11, R11, UR6, RZ, 0x3c, !PT ;  /* 0x000000060b0b7c12 */ /* 0x000fe2000f8e3cff */
[----:B------:R-:W-:Y:S07]  /*4550*/  @P1 BRA `(.L_x_85) ;  /* 0xfffffff800881947 */ /* 0x000fee000383ffff */
[----:B------:R-:W2:Y:S01]  /*4560*/  S2UR UR8, SR_CgaCtaId ;  /* 0x00000000000879c3 */ /* 0x000ea20000008800 */
[----:B------:R-:W-:Y:S01]  /*4570*/  ELECT P0, URZ, PT ;  /* 0x0000000000ff782f */ /* 0x000fe20003800000 */
[----:B------:R-:W-:Y:S01]  /*4580*/  IMAD.MOV.U32 R0, RZ, RZ, 0x1 ;  /* 0x00000001ff007424 */ /* 0x000fe200078e00ff */
[----:B------:R-:W-:Y:S01]  /*4590*/  UIADD3 UR26, UPT, UPT, UR26, 0x1d0, URZ ;  /* 0x000001d01a1a7890 */ /* 0x000fe2000fffe0ff */
[----:B------:R-:W-:Y:S01]  /*45a0*/  SHF.L.U32 R3, R11, 0x1f, RZ ;  /* 0x0000001f0b037819 */ /* 0x000fe200000006ff */
[----:B------:R-:W-:-:S03]  /*45b0*/  UMOV UR4, 0x40 ;  /* 0x0000004000047882 */ /* 0x000fc60000000000 */
[----:B------:R-:W-:Y:S01]  /*45c0*/  UVIRTCOUNT.DEALLOC.SMPOOL 0x80 ;  /* 0x000000800000784c */ /* 0x000fe20000000000 */
[----:B--2---:R-:W-:Y:S02]  /*45d0*/  ULEA UR8, UR8, UR4, 0x18 ;  /* 0x0000000408087291 */ /* 0x004fe4000f8ec0ff */
[----:B------:R-:W-:-:S07]  /*45e0*/  ULEA UR4, UR30, UR26, 0x3 ;  /* 0x0000001a1e047291 */ /* 0x000fce000f8e18ff */
[----:B------:R2:W-:Y:S02]  /*45f0*/  @P0 STS.U8 [UR8+0x1c], R0 ;  /* 0x00001c00ff000988 */ /* 0x0005e40008000008 */
[----:B------:R-:W4:Y:S02]  /*4600*/  SYNCS.PHASECHK.TRANS64.TRYWAIT P0, [UR4], R3 ;  /* 0x00000003ff0075a7 */ /* 0x000f240008001104 */
[----:B--2-4-:R-:W-:Y:S05]  /*4610*/  @!P0 BRA `(.L_x_86) ;  /* 0x0000003400c88947 */ /* 0x014fea0003800000 */
.L_x_184:
[----:B------:R-:W-:-:S04]  /*4620*/  UIADD3 UR4, UPT, UPT, UR30, 0x1, URZ ;  /* 0x000000011e047890 */ /* 0x000fc8000fffe0ff */
[----:B------:R-:W-:-:S04]  /*4630*/  UISETP.NE.AND UP0, UPT, UR4, 0x4, UPT ;  /* 0x000000040400788c */ /* 0x000fc8000bf05270 */
[----:B------:R-:W-:Y:S02]  /*4640*/  USEL UR6, URZ, 0x1, UP0 ;  /* 0x00000001ff067887 */ /* 0x000fe40008000000 */
[----:B------:R-:W-:-:S04]  /*4650*/  USEL UR4, UR4, URZ, UP0 ;  /* 0x000000ff04047287 */ /* 0x000fc80008000000 */
[----:B-1----:R-:W-:Y:S01]  /*4660*/  ULEA UR5, UR4, UR26, 0x3 ;  /* 0x0000001a04057291 */ /* 0x002fe2000f8e18ff */
[----:B------:R-:W-:-:S04]  /*4670*/  LOP3.LUT R2, R11, UR6, RZ, 0x3c, !PT ;  /* 0x000000060b027c12 */ /* 0x000fc8000f8e3cff */
[----:B--2---:R-:W-:-:S04]  /*4680*/  SHF.L.U32 R3, R2, 0x1f, RZ ;  /* 0x0000001f02037819 */ /* 0x004fc800000006ff */
[----:B------:R-:W1:Y:S02]  /*4690*/  SYNCS.PHASECHK.TRANS64.TRYWAIT P0, [UR5], R3 ;  /* 0x00000003ff0075a7 */ /* 0x000e640008001105 */
[----:B-1----:R-:W-:Y:S05]  /*46a0*/  @!P0 BRA `(.L_x_87) ;  /* 0x0000003400bc8947 */ /* 0x002fea0003800000 */
.L_x_186:
        /* <DEDUP_REMOVED lines=9> */
.L_x_188:
[----:B------:R-:W-:-:S04]  /*4740*/  UIADD3 UR4, UPT, UPT, UR4, 0x1, URZ ;  /* 0x0000000104047890 */ /* 0x000fc8000fffe0ff */
[----:B------:R-:W-:-:S04]  /*4750*/  UISETP.NE.AND UP0, UPT, UR4, 0x4, UPT ;  /* 0x000000040400788c */ /* 0x000fc8000bf05270 */
[----:B------:R-:W-:Y:S02]  /*4760*/  USEL UR5, URZ, 0x1, UP0 ;  /* 0x00000001ff057887 */ /* 0x000fe40008000000 */
[----:B------:R-:W-:-:S04]  /*4770*/  USEL UR4, UR4, URZ, UP0 ;  /* 0x000000ff04047287 */ /* 0x000fc80008000000 */
[----:B------:R-:W-:Y:S01]  /*4780*/  ULEA UR4, UR4, UR26, 0x3 ;  /* 0x0000001a04047291 */ /* 0x000fe2000f8e18ff */
[----:B-1----:R-:W-:-:S04]  /*4790*/  LOP3.LUT R3, R2, UR5, RZ, 0x3c, !PT ;  /* 0x0000000502037c12 */ /* 0x002fc8000f8e3cff */
[----:B------:R-:W-:-:S04]  /*47a0*/  SHF.L.U32 R3, R3, 0x1f, RZ ;  /* 0x0000001f03037819 */ /* 0x000fc800000006ff */
[----:B------:R-:W1:Y:S02]  /*47b0*/  SYNCS.PHASECHK.TRANS64.TRYWAIT P0, [UR4], R3 ;  /* 0x00000003ff0075a7 */ /* 0x000e640008001104 */
[----:B-1----:R-:W-:Y:S05]  /*47c0*/  @!P0 BRA `(.L_x_89) ;  /* 0x0000003400a48947 */ /* 0x002fea0003800000 */
.L_x_190:
[----:B------:R-:W-:Y:S01]  /*47d0*/  NOP ;  /* 0x0000000000007918 */ /* 0x000fe20000000000 */
[----:B-1----:R-:W1:Y:S01]  /*47e0*/  LDS R0, [UR8+0x14] ;  /* 0x00001408ff007984 */ /* 0x002e620008000800 */
[----:B------:R-:W-:Y:S01]  /*47f0*/  ULOP3.LUT UR4, UR42, 0xffff, URZ, 0xc0, !UPT ;  /* 0x0000ffff2a047892 */ /* 0x000fe2000f8ec0ff */
[----:B------:R-:W-:Y:S01]  /*4800*/  UMOV UR5, 0xffff ;  /* 0x0000ffff00057882 */ /* 0x000fe20000000000 */
[----:B------:R-:W-:Y:S02]  /*4810*/  UMOV UR6, 0x1 ;  /* 0x0000000100067882 */ /* 0x000fe40000000000 */
[----:B------:R-:W-:-:S04]  /*4820*/  USHF.R.U32.HI UR4, URZ, 0x5, UR4 ;  /* 0x00000005ff047899 */ /* 0x000fc80008011604 */
[----:B------:R-:W-:Y:S02]  /*4830*/  USHF.L.U32 UR5, UR5, UR4, URZ ;  /* 0x0000000405057299 */ /* 0x000fe400080006ff */
[----:B------:R-:W-:-:S04]  /*4840*/  USHF.L.U32 UR4, UR6, UR4, URZ ;  /* 0x0000000406047299 */ /* 0x000fc800080006ff */
[----:B-1----:R-:W-:-:S04]  /*4850*/  LOP3.LUT R0, R0, UR5, RZ, 0xc0, !PT ;  /* 0x0000000500007c12 */ /* 0x002fc8000f8ec0ff */
[----:B------:R-:W-:-:S13]  /*4860*/  ISETP.NE.AND P0, PT, R0, UR5, PT ;  /* 0x0000000500007c0c */ /* 0x000fda000bf05270 */
[----:B------:R-:W-:Y:S05]  /*4870*/  @P0 BRA `(.L_x_90) ;  /* 0x0000000000580947 */ /* 0x000fea0003800000 */
[----:B------:R-:W1:Y:S02]  /*4880*/  LDS R0, [UR8+0x18] ;  /* 0x00001808ff007984 */ /* 0x000e640008000800 */
[----:B-1----:R-:W-:-:S04]  /*4890*/  LOP3.LUT R0, R0, UR4, RZ, 0xc0, !PT ;  /* 0x0000000400007c12 */ /* 0x002fc8000f8ec0ff */
[----:B------:R-:W-:-:S13]  /*48a0*/  ISETP.NE.AND P0, PT, R0, UR4, PT ;  /* 0x0000000400007c0c */ /* 0x000fda000bf05270 */
[----:B------:R-:W-:Y:S05]  /*48b0*/  @P0 BRA `(.L_x_91) ;  /* 0x00000000003c0947 */ /* 0x000fea0003800000 */
[----:B------:R-:W1:Y:S01]  /*48c0*/  S2R R2, SR_LANEID ;  /* 0x0000000000027919 */ /* 0x000e620000000000 */
[----:B------:R-:W-:Y:S01]  /*48d0*/  ULOP3.LUT UR5, URZ, UR5, URZ, 0x33, !UPT ;  /* 0x00000005ff057292 */ /* 0x000fe2000f8e33ff */
[----:B------:R-:W-:Y:S01]  /*48e0*/  LOP3.LUT R4, RZ, UR4, RZ, 0x33, !PT ;  /* 0x00000004ff047c12 */ /* 0x000fe2000f8e33ff */
[----:B------:R-:W-:Y:S02]  /*48f0*/  VOTEU.ANY UR4, UPT, PT ;  /* 0x0000000000047886 */ /* 0x000fe400038e0100 */
[----:B------:R-:W-:Y:S01]  /*4900*/  UFLO.U32 UR4, UR4 ;  /* 0x00000004000472bd */ /* 0x000fe200080e0000 */
[----:B------:R-:W2:Y:S01]  /*4910*/  REDUX UR6, R4 ;  /* 0x00000000040673c4 */ /* 0x000ea20000000000 */
[----:B------:R-:W-:-:S06]  /*4920*/  IMAD.U32 R0, RZ, RZ, UR5 ;  /* 0x00000005ff007e24 */ /* 0x000fcc000f8e00ff */
[----:B------:R4:W-:Y:S01]  /*4930*/  UTCATOMSWS.AND URZ, UR5 ;  /* 0x0000000500ff79e3 */ /* 0x0009e20008000000 */
[----:B------:R-:W3:Y:S01]  /*4940*/  REDUX UR7, R0 ;  /* 0x00000000000773c4 */ /* 0x000ee20000000000 */
[----:B-1----:R-:W-:Y:S01]  /*4950*/  ISETP.EQ.U32.AND P0, PT, R2, UR4, PT ;  /* 0x0000000402007c0c */ /* 0x002fe2000bf02070 */
[----:B--2---:R-:W-:Y:S01]  /*4960*/  IMAD.U32 R2, RZ, RZ, UR6 ;  /* 0x00000006ff027e24 */ /* 0x004fe2000f8e00ff */
[----:B---3--:R-:W-:-:S11]  /*4970*/  MOV R3, UR7 ;  /* 0x0000000700037c02 */ /* 0x008fd60008000f00 */
[----:B------:R4:W-:Y:S04]  /*4980*/  @P0 ATOMS.AND RZ, [UR8+0x14], R3 ;  /* 0x00001403ffff098c */ /* 0x0009e8000a800008 */
[----:B------:R4:W-:Y:S01]  /*4990*/  @P0 ATOMS.AND RZ, [UR8+0x18], R2 ;  /* 0x00001802ffff098c */ /* 0x0009e2000a800008 */
[----:B------:R-:W-:Y:S05]  /*49a0*/  BRA `(.L_x_92) ;  /* 0x0000000000147947 */ /* 0x000fea0003800000 */
.L_x_91:
[----:B------:R-:W-:Y:S02]  /*49b0*/  MOV R2, 0x49d0 ;  /* 0x000049d000027802 */ /* 0x000fe40000000f00 */
[----:B---3-5:R-:W-:Y:S05]  /*49c0*/  CALL.REL.NOINC `($__internal_0_$__cuda_sm10x_tcgen05_guardrail_trap_col_being_dealloced_not_returned_by_alloc) ;  /* 0x0000003400d47944 */ /* 0x028fea0003c00000 */
[----:B------:R-:W-:Y:S05]  /*49d0*/  BRA `(.L_x_92) ;  /* 0x0000000000087947 */ /* 0x000fea0003800000 */
.L_x_90:
[----:B------:R-:W-:Y:S02]  /*49e0*/  MOV R2, 0x4a00 ;  /* 0x00004a0000027802 */ /* 0x000fe40000000f00 */
[----:B---3-5:R-:W-:Y:S05]  /*49f0*/  CALL.REL.NOINC `($__internal_2_$__cuda_sm10x_tcgen05_guardrail_trap_unallocated_columns_being_dealloced) ;  /* 0x0000003400e07944 */ /* 0x028fea0003c00000 */
.L_x_92:
[----:B------:R-:W-:Y:S01]  /*4a00*/  NOP ;  /* 0x0000000000007918 */ /* 0x000fe20000000000 */
[----:B----4-:R-:W-:Y:S05]  /*4a10*/  EXIT ;  /* 0x000000000000794d */ /* 0x010fea0003800000 */
.L_x_74:
[----:B------:R-:W-:-:S09]  /*4a20*/  UISETP.NE.OR UP0, UPT, UR18, 0x3, !UP3 ;  /* 0x000000031200788c */ /* 0x000fd2000df05670 */
[----:B------:R-:W-:Y:S05]  /*4a30*/  BRA.U UP0, `(.L_x_93) ;  /* 0x0000000d00807547 */ /* 0x000fea000b800000 */
[----:B------:R-:W2:Y:S01]  /*4a40*/  LDCU.64 UR4, c[0x0][0x888] ;  /* 0x00011100ff0477ac */ /* 0x000ea20008000a00 */
[----:B------:R-:W3:Y:S01]  /*4a50*/  S2UR UR6, SR_CgaCtaId ;  /* 0x00000000000679c3 */ /* 0x000ee20000008800 */
[----:B------:R-:W-:Y:S02]  /*4a60*/  HFMA2 R9, -RZ, RZ, 0, 0 ;  /* 0x00000000ff097431 */ /* 0x000fe400000001ff */
[----:B------:R-:W-:Y:S01]  /*4a70*/  IMAD.MOV.U32 R11, RZ, RZ, 0x1 ;  /* 0x00000001ff0b7424 */ /* 0x000fe200078e00ff */
[----:B------:R-:W4:Y:S01]  /*4a80*/  LDCU UR30, c[0x0][0x370] ;  /* 0x00006e00ff1e77ac */ /* 0x000f220008000800 */
[----:B------:R-:W-:Y:S01]  /*4a90*/  IMAD.MOV.U32 R10, RZ, RZ, RZ ;  /* 0x000000ffff0a7224 */ /* 0x000fe200078e00ff */
[----:B------:R-:W-:Y:S01]  /*4aa0*/  MOV R8, 0x800 ;  /* 0x0000080000087802 */ /* 0x000fe20000000f00 */
[----:B------:R-:W1:Y:S01]  /*4ab0*/  LDCU.128 UR32, c[0x0][0xb10] ;  /* 0x00016200ff2077ac */ /* 0x000e620008000c00 */
[----:B------:R-:W4:Y:S01]  /*4ac0*/  LDC.64 R12, c[0x0][0x348] ;  /* 0x0000d200ff0c7b82 */ /* 0x000f220000000a00 */
[----:B------:R-:W1:Y:S01]  /*4ad0*/  LDCU UR27, c[0x0][0x374] ;  /* 0x00006e80ff1b77ac */ /* 0x000e620008000800 */
[----:B------:R-:W4:Y:S01]  /*4ae0*/  LDCU.64 UR28, c[0x0][0x890] ;  /* 0x00011200ff1c77ac */ /* 0x000f220008000a00 */
[----:B--2---:R-:W-:Y:S01]  /*4af0*/  UISETP.NE.U32.AND UP0, UPT, UR4, URZ, UPT ;  /* 0x000000ff0400728c */ /* 0x004fe2000bf05070 */
[----:B------:R-:W2:Y:S01]  /*4b00*/  LDCU UR16, c[0x0][0xb0c] ;  /* 0x00016180ff1077ac */ /* 0x000ea20008000800 */
[----:B------:R-:W2:Y:S01]  /*4b10*/  LDCU UR39, c[0x0][0xb20] ;  /* 0x00016400ff2777ac */ /* 0x000ea20008000800 */
[----:B------:R-:W2:Y:S01]  /*4b20*/  LDCU UR4, c[0x0][0xb30] ;  /* 0x00016600ff0477ac */ /* 0x000ea20008000800 */
[----:B------:R-:W-:Y:S01]  /*4b30*/  UMOV UR24, 0x400 ;  /* 0x0000040000187882 */ /* 0x000fe20000000000 */
[----:B-1----:R-:W-:-:S02]  /*4b40*/  UIMAD.WIDE.U32 UR8, UR27, UR35, URZ ;  /* 0x000000231b0872a5 */ /* 0x002fc4000f8e00ff */
[----:B---3--:R-:W-:Y:S02]  /*4b50*/  ULEA UR24, UR6, UR24, 0x18 ;  /* 0x0000001806187291 */ /* 0x008fe4000f8ec0ff */
[----:B----4-:R-:W-:Y:S02]  /*4b60*/  UIMAD.WIDE.U32 UR6, UR30, UR32, URZ ;  /* 0x000000201e0672a5 */ /* 0x010fe4000f8e00ff */
[----:B------:R-:W-:Y:S02]  /*4b70*/  UISETP.NE.U32.AND UP6, UPT, UR28, URZ, UPT ;  /* 0x000000ff1c00728c */ /* 0x000fe4000bfc5070 */
[----:B------:R-:W-:Y:S02]  /*4b80*/  UISETP.NE.AND.EX UP5, UPT, UR5, URZ, UPT, UP0 ;  /* 0x000000ff0500728c */ /* 0x000fe4000bfa5300 */
[----:B------:R-:W-:Y:S01]  /*4b90*/  UISETP.NE.AND UP0, UPT, UR42, 0x1, UPT ;  /* 0x000000012a00788c */ /* 0x000fe2000bf05270 */
[----:B------:R-:W-:Y:S01]  /*4ba0*/  UMOV UR6, UR7 ;  /* 0x0000000700067c82 */ /* 0x000fe20008000000 */
[----:B------:R-:W-:Y:S01]  /*4bb0*/  UMOV UR31, UR9 ;  /* 0x00000009001f7c82 */ /* 0x000fe20008000000 */
[----:B------:R-:W-:-:S02]  /*4bc0*/  USEL UR38, URZ, 0x1, UP4 ;  /* 0x00000001ff267887 */ /* 0x000fc4000a000000 */
[----:B--2---:R-:W-:Y:S01]  /*4bd0*/  UISETP.NE.AND UP0, UPT, UR16, 0x1, UPT ;  /* 0x000000011000788c */ /* 0x004fe2000bf05270 */
[----:B------:R-:W-:Y:S01]  /*4be0*/  UMOV UR25, URZ ;  /* 0x000000ff00197c82 */ /* 0x000fe20008000000 */
[----:B------:R-:W-:Y:S02]  /*4bf0*/  UPLOP3.LUT UP4, UPT, UPT, UPT, UPT, 0x40, 0x4 ;  /* 0x000000000004789c */ /* 0x000fe40003f8e870 */
[----:B------:R-:W-:Y:S01]  /*4c00*/  UISETP.GE.AND UP2, UPT, UR42, 0x1, UPT ;  /* 0x000000012a00788c */ /* 0x000fe2000bf46270 */
[----:B------:R-:W1:Y:S01]  /*4c10*/  LDCU.64 UR14, c[0x0][0xb28] ;  /* 0x00016500ff0e77ac */ /* 0x000e620008000a00 */
[----:B------:R-:W-:Y:S02]  /*4c20*/  UISETP.NE.AND.EX UP6, UPT, UR29, URZ, UPT, UP6 ;  /* 0x000000ff1d00728c */ /* 0x000fe4000bfc5360 */
[----:B------:R-:W-:Y:S02]  /*4c30*/  USHF.R.U32.HI UR37, URZ, UR33, UR6 ;  /* 0x00000021ff257299 */ /* 0x000fe40008011606 */
[----:B------:R-:W-:-:S02]  /*4c40*/  USHF.R.U32.HI UR31, URZ, UR39, UR31 ;  /* 0x00000027ff1f7299 */ /* 0x000fc4000801161f */
[----:B------:R-:W-:Y:S02]  /*4c50*/  UISETP.NE.AND UP0, UPT, UR34, 0x1, UPT ;  /* 0x000000012200788c */ /* 0x000fe4000bf05270 */
[----:B------:R-:W-:-:S11]  /*4c60*/  UISETP.NE.AND UP3, UPT, UR4, 0x1, UPT ;  /* 0x000000010400788c */ /* 0x000fd6000bf65270 */
.L_x_101:
[C---:B------:R-:W-:Y:S02]  /*4c70*/  LEA R3, R10.reuse, UR24, 0x3 ;  /* 0x000000180a037c11 */ /* 0x040fe4000f8e18ff */
[----:B------:R-:W-:Y:S02]  /*4c80*/  SHF.L.U32 R0, R9, 0x1f, RZ ;  /* 0x0000001f09007819 */ /* 0x000fe400000006ff */
[----:B------:R-:W-:Y:S02]  /*4c90*/  LEA R5, R10, UR24, 0x4 ;  /* 0x000000180a057c11 */ /* 0x000fe4000f8e20ff */
[----:B--2---:R-:W2:Y:S02]  /*4ca0*/  SYNCS.PHASECHK.TRANS64.TRYWAIT P0, [R3+URZ+0x190], R0 ;  /* 0x00019000030075a7 */ /* 0x004ea400080011ff */
[----:B--2---:R-:W-:Y:S05]  /*4cb0*/  @!P0 BRA `(.L_x_94) ;  /* 0x0000003000808947 */ /* 0x004fea0003800000 */
.L_x_191:
        /* <DEDUP_REMOVED lines=8> */
[----:B---3--:R-:W-:Y:S11]  /*4d40*/  LOP3.LUT P0, RZ, R6, 0x1, RZ, 0xc0, !PT ;  /* 0x0000000106ff7812 */ /* 0x008ff6000780c0ff */
[----:B------:R-:W-:Y:S02]  /*4d50*/  @!UPT UIADD3 URZ, UPT, UPT, URZ, URZ, URZ ;  /* 0x000000fffffff290 */ /* 0x000fe4000fffe0ff */
[----:B----4-:R-:W-:Y:S01]  /*4d60*/  VOTEU.ANY UP2, P0 ;  /* 0x0000000000ff7886 */ /* 0x010fe20000040100 */
[----:B------:R-:W-:Y:S11]  /*4d70*/  PLOP3.LUT P0, PT, PT, PT, UP2, 0x80, 0x8 ;  /* 0x000000000008781c */ /* 0x000ff60003f0f028 */
[----:B------:R-:W-:Y:S02]  /*4d80*/  @!UPT UIADD3 URZ, UPT, UPT, URZ, URZ, URZ ;  /* 0x000000fffffff290 */ /* 0x000fe4000fffe0ff */
[----:B--2---:R-:W-:Y:S02]  /*4d90*/  @P0 SHF.R.U32.HI R0, RZ, 0x10, R5 ;  /* 0x00000010ff000819 */ /* 0x004fe40000011605 */
[----:B------:R-:W-:Y:S02]  /*4da0*/  @P0 MOV R2, R4 ;  /* 0x0000000400020202 */ /* 0x000fe40000000f00 */
[----:B------:R-:W-:Y:S01]  /*4db0*/  @P0 R2UR UR4, R0 ;  /* 0x00000000000402ca */ /* 0x000fe200000e0000 */
[----:B------:R-:W-:Y:S01]  /*4dc0*/  VIADD R0, R3, 0x1a0 ;  /* 0x000001a003007836 */ /* 0x000fe20000000000 */
[----:B------:R-:W-:Y:S02]  /*4dd0*/  @P0 LOP3.LUT R4, R5, 0xffff, RZ, 0xc0, !PT ;  /* 0x0000ffff05040812 */ /* 0x000fe400078ec0ff */
[----:B------:R-:W-:Y:S02]  /*4de0*/  @P0 R2UR UR6, R2 ;  /* 0x00000000020602ca */ /* 0x000fe400000e0000 */
[----:B------:R-:W-:Y:S02]  /*4df0*/  PRMT R0, RZ, 0x654, R0 ;  /* 0x00000654ff007816 */ /* 0x000fe40000000000 */
[----:B------:R-:W-:Y:S02]  /*4e00*/  @P0 R2UR UR5, R4 ;  /* 0x00000000040502ca */ /* 0x000fe400000e0000 */
[----:B------:R2:W-:Y:S03]  /*4e10*/  SYNCS.ARRIVE.TRANS64.RED.A1T0 RZ, [R0+URZ], RZ ;  /* 0x000000ff00ff79a7 */ /* 0x0005e600081004ff */
[----:B------:R-:W-:Y:S04]  /*4e20*/  @UP2 UMOV UR26, UR4 ;  /* 0x00000004001a2c82 */ /* 0x000fe80008000000 */
[----:B------:R-:W-:Y:S04]  /*4e30*/  @UP2 UMOV UR13, UR6 ;  /* 0x00000006000d2c82 */ /* 0x000fe80008000000 */
[----:B------:R-:W-:Y:S01]  /*4e40*/  @UP2 UMOV UR7, UR5 ;  /* 0x0000000500072c82 */ /* 0x000fe20008000000 */
[----:B------:R-:W-:Y:S05]  /*4e50*/  BRA.U !UP0, `(.L_x_95) ;  /* 0x0000000108c07547 */ /* 0x000fea000b800000 */
[----:B------:R-:W-:Y:S02]  /*4e60*/  UIMAD.WIDE.U32 UR10, UR7, UR35, URZ ;  /* 0x00000023070a72a5 */ /* 0x000fe4000f8e00ff */
[----:B------:R-:W-:Y:S02]  /*4e70*/  UP2UR UR12, UPR, URZ, 0x4 ;  /* 0x00000004ff0c7883 */ /* 0x000fe40008000000 */
[----:B------:R-:W-:Y:S02]  /*4e80*/  UISETP.NE.AND UP2, UPT, UR34, 0x1, UPT ;  /* 0x000000012200788c */ /* 0x000fe4000bf45270 */
[----:B------:R-:W-:Y:S02]  /*4e90*/  UIMAD.WIDE.U32 UR18, UR13, UR32, URZ ;  /* 0x000000200d1272a5 */ /* 0x000fe4000f8e00ff */
[----:B------:R-:W-:Y:S02]  /*4ea0*/  USEL UR4, UR27, UR31, !UP2 ;  /* 0x0000001f1b047287 */ /* 0x000fe4000d000000 */
[----:B------:R-:W-:Y:S02]  /*4eb0*/  UISETP.NE.AND UP0, UPT, UR16, 0x1, UPT ;  /* 0x000000011000788c */ /* 0x000fe4000bf05270 */
[----:B------:R-:W-:Y:S02]  /*4ec0*/  UP2UR UR17, UPR, URZ, 0x2 ;  /* 0x00000002ff117883 */ /* 0x000fe40008000000 */
[----:B------:R-:W-:Y:S02]  /*4ed0*/  UISETP.NE.AND UP1, UPT, UR42, 0x1, UPT ;  /* 0x000000012a00788c */ /* 0x000fe4000bf25270 */
[----:B-1----:R-:W-:Y:S02]  /*4ee0*/  UIMAD.WIDE.U32 UR20, UR4, UR14, URZ ;  /* 0x0000000e041472a5 */ /* 0x002fe4000f8e00ff */
[----:B------:R-:W-:Y:S01]  /*4ef0*/  USEL UR8, UR30, UR37, !UP0 ;  /* 0x000000251e087287 */ /* 0x000fe2000c000000 */
[----:B------:R-:W-:Y:S02]  /*4f00*/  UMOV UR5, UR11 ;  /* 0x0000000b00057c82 */ /* 0x000fe40008000000 */
[----:B------:R-:W-:Y:S02]  /*4f10*/  USHF.R.U32.HI UR6, URZ, UR39, UR5 ;  /* 0x00000027ff067299 */ /* 0x000fe40008011605 */
[----:B------:R-:W-:Y:S02]  /*4f20*/  UIMAD.WIDE.U32 UR22, UR8, UR14, URZ ;  /* 0x0000000e081672a5 */ /* 0x000fe4000f8e00ff */
[----:B------:R-:W-:Y:S02]  /*4f30*/  USEL UR6, UR7, UR6, !UP2 ;  /* 0x0000000607067287 */ /* 0x000fe4000d000000 */
[----:B------:R-:W-:Y:S02]  /*4f40*/  UISETP.NE.AND UP2, UPT, UR12, URZ, UPT ;  /* 0x000000ff0c00728c */ /* 0x000fe4000bf45270 */
[----:B------:R-:W-:Y:S01]  /*4f50*/  UIMAD.WIDE.U32 UR10, UR6, UR14, URZ ;  /* 0x0000000e060a72a5 */ /* 0x000fe2000f8e00ff */
[----:B------:R-:W-:Y:S02]  /*4f60*/  UMOV UR5, UR19 ;  /* 0x0000001300057c82 */ /* 0x000fe40008000000 */
[----:B------:R-:W-:Y:S03]  /*4f70*/  USHF.R.U32.HI UR9, URZ, UR33, UR5 ;  /* 0x00000021ff097299 */ /* 0x000fe60008011605 */
[----:B------:R-:W-:Y:S02]  /*4f80*/  UMOV UR5, UR21 ;  /* 0x0000001500057c82 */ /* 0x000fe40008000000 */
[----:B------:R-:W-:Y:S03]  /*4f90*/  @UP1 USHF.R.U32.HI UR4, URZ, UR15, UR5 ;  /* 0x0000000fff041299 */ /* 0x000fe60008011605 */
[----:B------:R-:W-:Y:S01]  /*4fa0*/  UMOV UR5, UR23 ;  /* 0x0000001700057c82 */ /* 0x000fe20008000000 */
[----:B------:R-:W-:Y:S02]  /*4fb0*/  UIMAD UR4, UR42, UR4, URZ ;  /* 0x000000042a0472a4 */ /* 0x000fe4000f8e02ff */
[----:B------:R-:W-:Y:S02]  /*4fc0*/  @UP1 USHF.R.U32.HI UR8, URZ, UR15, UR5 ;  /* 0x0000000fff081299 */ /* 0x000fe40008011605 */
[----:B------:R-:W-:Y:S02]  /*4fd0*/  USEL UR5, UR13, UR9, !UP0 ;  /* 0x000000090d057287 */ /* 0x000fe4000c000000 */
[----:B------:R-:W-:Y:S02]  /*4fe0*/  UIMAD UR9, UR42, UR8, URZ ;  /* 0x000000082a0972a4 */ /* 0x000fe4000f8e02ff */
[----:B------:R-:W-:Y:S03]  /*4ff0*/  UISETP.GE.AND UP0, UPT, UR6, UR4, UPT ;  /* 0x000000040600728c */ /* 0x000fe6000bf06270 */
[----:B------:R-:W-:Y:S01]  /*5000*/  UMOV UR4, UR11 ;  /* 0x0000000b00047c82 */ /* 0x000fe20008000000 */
[----:B------:R-:W-:Y:S02]  /*5010*/  UISETP.GE.OR UP0, UPT, UR5, UR9, UP0 ;  /* 0x000000090500728c */ /* 0x000fe40008706670 */
[----:B------:R-:W-:Y:S02]  /*5020*/  USHF.R.U32.HI UR4, URZ, UR15, UR4 ;  /* 0x0000000fff047299 */ /* 0x000fe40008011604 */
[----:B------:R-:W-:Y:S02]  /*5030*/  UIMAD.WIDE.U32 UR10, UR5, UR14, URZ ;  /* 0x0000000e050a72a5 */ /* 0x000fe4000f8e00ff */
[----:B------:R-:W-:Y:S04]  /*5040*/  USEL UR12, UR6, UR4, !UP1 ;  /* 0x00000004060c7287 */ /* 0x000fe8000c800000 */
[----:B------:R-:W-:Y:S01]  /*5050*/  UIADD3 UR9, UPT, UPT, -UR12, URZ, URZ ;  /* 0x000000ff0c097290 */ /* 0x000fe2000fffe1ff */
[----:B------:R-:W-:Y:S02]  /*5060*/  @!UP0 UMOV UR4, UR11 ;  /* 0x0000000b00048c82 */ /* 0x000fe40008000000 */
[----:B------:R-:W-:Y:S02]  /*5070*/  @!UP0 USHF.R.U32.HI UR4, URZ, UR15, UR4 ;  /* 0x0000000fff048299 */ /* 0x000fe40008011604 */
[----:B------:R-:W-:Y:S02]  /*5080*/  UIMAD UR9, UR42, UR9, UR6 ;  /* 0x000000092a0972a4 */ /* 0x000fe4000f8e0206 */
[----:B------:R-:W-:Y:S02]  /*5090*/  @!UP0 USEL UR4, UR5, UR4, !UP1 ;  /* 0x0000000405048287 */ /* 0x000fe4000c800000 */
[----:B------:R-:W-:Y:S02]  /*50a0*/  UISETP.NE.AND UP1, UPT, UR17, URZ, UPT ;  /* 0x000000ff1100728c */ /* 0x000fe4000bf25270 */
[----:B------:R-:W-:Y:S02]  /*50b0*/  @!UP0 UIMAD UR9, UR8, UR9, UR4 ;  /* 0x00000009080982a4 */ /* 0x000fe4000f8e0204 */
[----:B------:R-:W-:Y:S02]  /*50c0*/  @!UP0 UIADD3 UR10, UPT, UPT, UR12, -UR4, URZ ;  /* 0x800000040c0a8290 */ /* 0x000fe4000fffe0ff */
[----:B------:R-:W-:Y:S02]  /*50d0*/  UIADD3 UR4, UPT, UPT, -UR5, URZ, URZ ;  /* 0x000000ff05047290 */ /* 0x000fe4000fffe1ff */
[----:B------:R-:W-:Y:S02]  /*50e0*/  UIADD3 UR8, UPT, UPT, -UR6, URZ, URZ ;  /* 0x000000ff06087290 */ /* 0x000fe4000fffe1ff */
[----:B------:R-:W-:Y:S02]  /*50f0*/  @!UP0 UIMAD UR6, UR10, UR42, UR5 ;  /* 0x0000002a0a0682a4 */ /* 0x000fe4000f8e0205 */
[----:B------:R-:W-:Y:S02]  /*5100*/  UIMAD UR13, UR16, UR4, UR13 ;  /* 0x00000004100d72a4 */ /* 0x000fe4000f8e020d */
[----:B------:R-:W-:Y:S01]  /*5110*/  UIMAD UR7, UR34, UR8, UR7 ;  /* 0x00000008220772a4 */ /* 0x000fe2000f8e0207 */
[----:B------:R-:W-:Y:S02]  /*5120*/  @!UP0 UMOV UR5, UR9 ;  /* 0x0000000900058c82 */ /* 0x000fe40008000000 */
[----:B------:R-:W-:Y:S02]  /*5130*/  UIMAD UR13, UR5, UR16, UR13 ;  /* 0x00000010050d72a4 */ /* 0x000fe4000f8e020d */
[----:B------:R-:W-:Y:S11]  /*5140*/  UIMAD UR7, UR6, UR34, UR7 ;  /* 0x00000022060772a4 */ /* 0x000ff6000f8e0207 */
[----:B------:R-:W-:Y:S01]  /*5150*/  @!UPT UIADD3 URZ, UPT, UPT, URZ, URZ, URZ ;  /* 0x000000fffffff290 */ /* 0x000fe2000fffe0ff */
.L_x_95:
[----:B------:R-:W3:Y:S01]  /*5160*/  @!UP3 LDCU.128 UR20, c[0x0][0xb10] ;  /* 0x00016200ff14b7ac */ /* 0x000ee20008000c00 */
[----:B------:R-:W-:Y:S04]  /*5170*/  ISETP.NE.U32.AND P0, PT, RZ, UR28, PT ;  /* 0x0000001cff007c0c */ /* 0x000fe8000bf05070 */
[----:B------:R-:W-:Y:S01]  /*5180*/  ISETP.NE.AND.EX P0, PT, RZ, UR29, PT, P0 ;  /* 0x0000001dff007c0c */ /* 0x000fe2000bf05300 */
[----:B------:R-:W4:Y:S01]  /*5190*/  @!UP3 LDCU UR5, c[0x0][0xb0c] ;  /* 0x00016180ff05b7ac */ /* 0x000f220008000800 */
[----:B---3--:R-:W-:Y:S07]  /*51a0*/  UIMAD.WIDE.U32 UR8, UR13, UR20, URZ ;  /* 0x000000140d0872a5 */ /* 0x008fee000f8e00ff */
[----:B------:R-:W-:Y:S01]  /*51b0*/  @!UP3 UMOV UR4, UR9 ;  /* 0x000000090004bc82 */ /* 0x000fe20008000000 */
[----:B----4-:R-:W-:Y:S02]  /*51c0*/  @!UP3 UISETP.NE.AND UP0, UPT, UR5, 0x1, UPT ;  /* 0x000000010500b88c */ /* 0x010fe4000bf05270 */
[----:B------:R-:W-:Y:S02]  /*51d0*/  @!UP3 USHF.R.U32.HI UR4, URZ, UR21, UR4 ;  /* 0x00000015ff04b299 */ /* 0x000fe40008011604 */
[----:B------:R-:W-:Y:S02]  /*51e0*/  UIMAD.WIDE.U32 UR8, UR7, UR23, URZ ;  /* 0x00000017070872a5 */ /* 0x000fe4000f8e00ff */
[----:B------:R-:W-:Y:S02]  /*51f0*/  @!UP3 USEL UR10, UR13, UR4, !UP0 ;  /* 0x000000040d0ab287 */ /* 0x000fe4000c000000 */
[----:B------:R-:W-:Y:S03]  /*5200*/  @!UP3 UISETP.NE.AND UP0, UPT, UR22, 0x1, UPT ;  /* 0x000000011600b88c */ /* 0x000fe6000bf05270 */
[----:B------:R-:W-:Y:S02]  /*5210*/  @!UP3 UMOV UR6, UR9 ;  /* 0x000000090006bc82 */ /* 0x000fe40008000000 */
[----:B------:R-:W3:Y:S02]  /*5220*/  @!UP3 LDCU UR4, c[0x0][0xb20] ;  /* 0x00016400ff04b7ac */ /* 0x000ee40008000800 */
[----:B---3--:R-:W-:Y:S04]  /*5230*/  @!UP3 USHF.R.U32.HI UR6, URZ, UR4, UR6 ;  /* 0x00000004ff06b299 */ /* 0x008fe80008011606 */
[----:B------:R-:W-:Y:S04]  /*5240*/  @!UP3 USEL UR6, UR7, UR6, !UP0 ;  /* 0x000000060706b287 */ /* 0x000fe8000c000000 */
[----:B------:R-:W-:Y:S02]  /*5250*/  @!UP3 UIADD3 UR4, UPT, UPT, -UR10, UR6, URZ ;  /* 0x000000060a04b290 */ /* 0x000fe4000fffe1ff */
[----:B------:R-:W-:Y:S02]  /*5260*/  @!UP3 UIADD3 UR6, UPT, UPT, UR10, -UR6, URZ ;  /* 0x800000060a06b290 */ /* 0x000fe4000fffe0ff */
[----:B------:R-:W-:Y:S02]  /*5270*/  @!UP3 UIMAD UR13, UR4, UR5, UR13 ;  /* 0x00000005040db2a4 */ /* 0x000fe4000f8e020d */
[----:B------:R-:W-:Y:S01]  /*5280*/  @!UP3 UIMAD UR7, UR6, UR22, UR7 ;  /* 0x000000160607b2a4 */ /* 0x000fe2000f8e0207 */
[----:B------:R-:W-:Y:S11]  /*5290*/  BRA.U UP4, `(.L_x_96) ;  /* 0x0000000104107547 */ /* 0x000ff6000b800000 */
[----:B--2---:R-:W-:Y:S04]  /*52a0*/  MOV R0, UR38 ;  /* 0x0000002600007c02 */ /* 0x004fe80008000f00 */
[----:B------:R-:W-:Y:S04]  /*52b0*/  SHF.L.U32 R3, R0, 0x1f, RZ ;  /* 0x0000001f00037819 */ /* 0x000fe800000006ff */
[----:B------:R-:W2:Y:S02]  /*52c0*/  SYNCS.PHASECHK.TRANS64.TRYWAIT P1, [UR24+0x188], R3 ;  /* 0x00018803ff0075a7 */ /* 0x000ea40008021118 */
[----:B--2---:R-:W-:Y:S05]  /*52d0*/  @!P1 BRA `(.L_x_97) ;  /* 0x0000002c000c9947 */ /* 0x004fea0003800000 */
.L_x_96:
[----:B------:R-:W-:Y:S05]  /*52e0*/  BRA.U !UP6, `(.L_x_98) ;  /* 0x000000010e387547 */ /* 0x000fea000b800000 */
[----:B------:R-:W-:Y:S01]  /*52f0*/  UPLOP3.LUT UP1, UPT, UPT, UPT, UP5, 0x80, 0x8 ;  /* 0x000000000008789c */ /* 0x000fe20003f2f050 */
[----:B--2---:R-:W-:Y:S01]  /*5300*/  HFMA2 R0, -RZ, RZ, 0, 5.9604644775390625e-08 ;  /* 0x00000001ff007431 */ /* 0x004fe200000001ff */
[----:B------:R-:W2:Y:S01]  /*5310*/  LDCU.64 UR8, c[0x0][0x358] ;  /* 0x00006b00ff0877ac */ /* 0x000ea20008000a00 */
[----:B------:R-:W-:Y:S03]  /*5320*/  IMAD.MOV.U32 R23, RZ, RZ, 0x1 ;  /* 0x00000001ff177424 */ /* 0x000fe600078e00ff */
[----:B------:R-:W-:Y:S05]  /*5330*/  PLOP3.LUT P1, PT, PT, PT, UP1, 0x80, 0x8 ;  /* 0x000000000008781c */ /* 0x000fea0003f2f018 */
[----:B------:R-:W3:Y:S01]  /*5340*/  @UP1 LDCU.64 UR4, c[0x0][0x888] ;  /* 0x00011100ff0417ac */ /* 0x000ee20008000a00 */
[----:B------:R-:W-:Y:S07]  /*5350*/  @UP1 UIMAD UR6, UR36, UR28, URZ ;  /* 0x0000001c240612a4 */ /* 0x000fee000f8e02ff */
[----:B------:R-:W-:Y:S01]  /*5360*/  @!P1 PRMT R23, R0, 0x7610, R23 ;  /* 0x0000761000179816 */ /* 0x000fe20000000017 */
[----:B---3--:R-:W-:Y:S06]  /*5370*/  @UP1 UIMAD.WIDE UR4, UR6, 0x4, UR4 ;  /* 0x00000004060418a5 */ /* 0x008fec000f8e0204 */
[----:B------:R-:W-:Y:S01]  /*5380*/  IMAD.U32 R2, RZ, RZ, UR4 ;  /* 0x00000004ff027e24 */ /* 0x000fe2000f8e00ff */
[----:B------:R-:W-:Y:S04]  /*5390*/  MOV R3, UR5 ;  /* 0x0000000500037c02 */ /* 0x000fe80008000f00 */
[----:B------:R-:W3:Y:S01]  /*53a0*/  @!UP1 LDCU UR4, c[0x0][0x880] ;  /* 0x00011000ff0497ac */ /* 0x000ee20008000800 */
[----:B--2--5:R4:W5:Y:S02]  /*53b0*/  @P1 LDG.E R19, desc[UR8][R2.64] ;  /* 0x0000000802131981 */ /* 0x024964000c1e1900 */
[----:B---34-:R-:W-:Y:S07]  /*53c0*/  @!P1 IMAD.U32 R19, RZ, RZ, UR4 ;  /* 0x00000004ff139e24 */ /* 0x018fee000f8e00ff */
.L_x_98:
[----:B-----5:R-:W-:Y:S01]  /*53d0*/  @!P0 FSETP.EQ.AND P2, PT, R19, RZ, PT ;  /* 0x000000ff1300820b */ /* 0x020fe20003f42000 */
[----:B------:R-:W-:Y:S01]  /*53e0*/  @!UPT UIADD3 URZ, UPT, UPT, URZ, URZ, URZ ;  /* 0x000000fffffff290 */ /* 0x000fe2000fffe0ff */
[----:B------:R-:W-:Y:S11]  /*53f0*/  @!P0 BRA `(.L_x_99) ;  /* 0x0000000000148947 */ /* 0x000ff60003800000 */
[----:B------:R-:W-:Y:S02]  /*5400*/  LOP3.LUT P0, RZ, R23, 0xff, RZ, 0xc0, !PT ;  /* 0x000000ff17ff7812 */ /* 0x000fe4000780c0ff */
[----:B------:R-:W-:Y:S04]  /*5410*/  PLOP3.LUT P2, PT, PT, PT, UP1, 0x80, 0x8 ;  /* 0x000000000008781c */ /* 0x000fe80003f4f018 */
[----:B------:R-:W-:Y:S07]  /*5420*/  PLOP3.LUT P2, PT, P2, PT, PT, 0x8, 0x80 ;  /* 0x000000000080781c */ /* 0x000fee000174e170 */
[----:B------:R-:W-:Y:S11]  /*5430*/  @P0 FSETP.EQ.AND P2, PT, R19, RZ, PT ;  /* 0x000000ff1300020b */ /* 0x000ff60003f42000 */
[----:B------:R-:W-:Y:S02]  /*5440*/  @!UPT UIADD3 URZ, UPT, UPT, URZ, URZ, URZ ;  /* 0x000000fffffff290 */ /* 0x000fe4000fffe0ff */
.L_x_99:
[----:B------:R-:W-:Y:S01]  /*5450*/  ULEA UR4, UR25, UR24, 0x3 ;  /* 0x0000001819047291 */ /* 0x000fe2000f8e18ff */
[----:B--2---:R-:W-:Y:S02]  /*5460*/  SHF.L.U32 R0, R11, 0x1f, RZ ;  /* 0x0000001f0b007819 */ /* 0x004fe400000006ff */
[----:B------:R-:W-:Y:S01]  /*5470*/  ELECT P1, URZ, PT ;  /* 0x0000000000ff782f */ /* 0x000fe20003820000 */
[----:B------:R-:W-:Y:S05]  /*5480*/  VIADD R10, R10, 0x1 ;  /* 0x000000010a0a7836 */ /* 0x000fea0000000000 */
[----:B------:R-:W2:Y:S02]  /*5490*/  SYNCS.PHASECHK.TRANS64.TRYWAIT P0, [UR4+0x170], R0 ;  /* 0x00017000ff0075a7 */ /* 0x000ea40008001104 */
[----:B--2---:R-:W-:Y:S05]  /*54a0*/  @!P0 BRA `(.L_x_100) ;  /* 0x0000002800b08947 */ /* 0x004fea0003800000 */
.L_x_194:
[----:B------:R-:W3:Y:S01]  /*54b0*/  S2UR UR22, SR_CgaCtaId ;  /* 0x00000000001679c3 */ /* 0x000ee20000008800 */
[----:B------:R-:W-:Y:S01]  /*54c0*/  UIADD3 UR9, UPT, UPT, UR4, 0x160, URZ ;  /* 0x0000016004097890 */ /* 0x000fe2000fffe0ff */
[----:B------:R-:W-:Y:S01]  /*54d0*/  PLOP3.LUT P1, PT, P2, P1, PT, 0xf2, 0x2f ;  /* 0x00000000002f781c */ /* 0x000fe20001723e72 */
[----:B------:R-:W-:Y:S01]  /*54e0*/  UPLOP3.LUT UP4, UPT, UPT, UPT, UPT, 0x80, 0x8 ;  /* 0x000000000008789c */ /* 0x000fe20003f8f070 */
[----:B------:R-:W-:Y:S01]  /*54f0*/  UMOV UR20, 0x0 ;  /* 0x0000000000147882 */ /* 0x000fe20000000000 */
[----:B------:R-:W-:Y:S01]  /*5500*/  UMOV UR21, 0x10000000 ;  /* 0x1000000000157882 */ /* 0x000fe20000000000 */
[----:B------:R-:W-:Y:S01]  /*5510*/  UMOV UR12, UR36 ;  /* 0x00000024000c7c82 */ /* 0x000fe20008000000 */
[----:B------:R-:W-:Y:S08]  /*5520*/  UMOV UR36, UR26 ;  /* 0x0000001a00247c82 */ /* 0x000ff00008000000 */
[----:B------:R-:W-:Y:S01]  /*5530*/  VOTEU.ALL UP0, P1 ;  /* 0x0000000000ff7886 */ /* 0x000fe20000800000 */
[----:B------:R-:W-:Y:S04]  /*5540*/  @!P1 IADD3 R2, P0, PT, R12, 0x580, RZ ;  /* 0x000005800c029810 */ /* 0x000fe80007f1e0ff */
[----:B------:R-:W-:Y:S01]  /*5550*/  @!UP0 ULEA UR5, UR25, UR24, 0xb ;  /* 0x0000001819058291 */ /* 0x000fe2000f8e58ff */
[----:B--2---:R-:W-:Y:S01]  /*5560*/  @!P1 IMAD.X R0, RZ, RZ, R13, P0 ;  /* 0x000000ffff009224 */ /* 0x004fe200000e060d */
[----:B------:R-:W-:Y:S01]  /*5570*/  @!UP0 USHF.L.U32 UR10, UR45, 0x4, URZ ;  /* 0x000000042d0a8899 */ /* 0x000fe200080006ff */
[----:B------:R-:W-:Y:S01]  /*5580*/  @!P1 R2UR UR6, R2 ;  /* 0x00000000020692ca */ /* 0x000fe200000e0000 */
[----:B------:R-:W-:Y:S01]  /*5590*/  @!UP0 UIADD3 UR8, UPT, UPT, UR5, 0x300, URZ ;  /* 0x0000030005088890 */ /* 0x000fe2000fffe0ff */
[C---:B------:R-:W-:Y:S01]  /*55a0*/  ISETP.NE.AND P0, PT, R10.reuse, 0x2, PT ;  /* 0x000000020a00780c */ /* 0x040fe20003f05270 */
[----:B------:R-:W-:Y:S02]  /*55b0*/  UIADD3 UR5, UPT, UPT, UR25, 0x1, URZ ;  /* 0x0000000119057890 */ /* 0x000fe4000fffe0ff */
[----:B------:R-:W-:Y:S01]  /*55c0*/  @!UP0 USHF.L.U32 UR11, UR46, 0x6, URZ ;  /* 0x000000062e0b8899 */ /* 0x000fe200080006ff */
[----:B------:R-:W-:Y:S01]  /*55d0*/  SEL R10, R10, RZ, P0 ;  /* 0x000000ff0a0a7207 */ /* 0x000fe20000000000 */
[----:B------:R-:W-:Y:S02]  /*55e0*/  UISETP.NE.AND UP0, UPT, UR5, 0x2, UPT ;  /* 0x000000020500788c */ /* 0x000fe4000bf05270 */
[----:B------:R-:W-:Y:S02]  /*55f0*/  UIADD3 UR45, UPT, UPT, UR7, UR58, URZ ;  /* 0x0000003a072d7290 */ /* 0x000fe4000fffe0ff */
[----:B------:R-:W-:Y:S01]  /*5600*/  USEL UR25, UR5, URZ, UP0 ;  /* 0x000000ff05197287 */ /* 0x000fe20008000000 */
[----:B------:R-:W-:Y:S01]  /*5610*/  @!P1 R2UR UR5, R0 ;  /* 0x00000000000592ca */ /* 0x000fe200000e0000 */
[----:B------:R-:W-:Y:S01]  /*5620*/  IMAD.U32 R2, RZ, RZ, UR6 ;  /* 0x00000006ff027e24 */ /* 0x000fe2000f8e00ff */
[----:B------:R-:W-:Y:S01]  /*5630*/  USEL UR17, URZ, 0x1, UP0 ;  /* 0x00000001ff117887 */ /* 0x000fe20008000000 */
[----:B------:R-:W-:Y:S01]  /*5640*/  SEL R0, RZ, 0x1, P0 ;  /* 0x00000001ff007807 */ /* 0x000fe20000000000 */
[----:B------:R-:W-:Y:S01]  /*5650*/  VOTEU.ALL UP0, P1 ;  /* 0x0000000000ff7886 */ /* 0x000fe20000800000 */
[----:B------:R-:W-:Y:S01]  /*5660*/  UIADD3 UR46, UPT, UPT, UR13, UR59, URZ ;  /* 0x0000003b0d2e7290 */ /* 0x000fe2000fffe0ff */
[----:B------:R-:W-:Y:S02]  /*5670*/  @!P1 R2UR UR18, R2 ;  /* 0x00000000021292ca */ /* 0x000fe400000e0000 */
[----:B------:R-:W-:Y:S02]  /*5680*/  LOP3.LUT R9, R9, R0, RZ, 0x3c, !PT ;  /* 0x0000000009097212 */ /* 0x000fe400078e3cff */
[----:B------:R-:W-:Y:S03]  /*5690*/  LOP3.LUT R11, R11, UR17, RZ, 0x3c, !PT ;  /* 0x000000110b0b7c12 */ /* 0x000fe6000f8e3cff */
[----:B------:R-:W-:Y:S01]  /*56a0*/  IMAD.U32 R3, RZ, RZ, UR5 ;  /* 0x00000005ff037e24 */ /* 0x000fe2000f8e00ff */
[----:B---3--:R-:W-:Y:S04]  /*56b0*/  UPRMT UR5, UR22, 0x654, UR9 ;  /* 0x0000065416057896 */ /* 0x008fe80008000009 */
[----:B------:R-:W-:Y:S11]  /*56c0*/  @!P1 R2UR UR19, R3 ;  /* 0x00000000031392ca */ /* 0x000ff600000e0000 */
[----:B------:R-:W-:Y:S02]  /*56d0*/  @!UPT UIADD3 URZ, UPT, UPT, URZ, URZ, URZ ;  /* 0x000000fffffff290 */ /* 0x000fe4000fffe0ff */
[----:B------:R2:W-:Y:S01]  /*56e0*/  @!UP0 UTMALDG.3D [UR8], [UR18], desc[UR20] ;  /* 0x00001408120085b4 */ /* 0x0005e20008011000 */
[----:B------:R2:W-:Y:S01]  /*56f0*/  @!P1 SYNCS.ARRIVE.TRANS64.RED.A0TR RZ, [UR4+0x160], R8 ;  /* 0x00016008ffff99a7 */ /* 0x0005e20008300404 */
[----:B------:R-:W-:Y:S01]  /*5700*/  SYNCS.ARRIVE.TRANS64.RED.A1T0 RZ, [UR5], RZ ;  /* 0x000000ffffff79a7 */ /* 0x000fe20008100405 */
[----:B------:R-:W-:Y:S05]  /*5710*/  BRA.U UP2, `(.L_x_101) ;  /* 0xfffffff502547547 */ /* 0x000fea000b83ffff */
[----:B------:R-:W-:Y:S01]  /*5720*/  UIADD3 UR24, UPT, UPT, UR24, 0x170, URZ ;  /* 0x0000017018187890 */ /* 0x000fe2000fffe0ff */
[----:B------:R-:W-:-:S03]  /*5730*/  SHF.L.U32 R3, R11, 0x1f, RZ ;  /* 0x0000001f0b037819 */ /* 0x000fc600000006ff */
[----:B------:R-:W-:-:S09]  /*5740*/  ULEA UR4, UR25, UR24, 0x3 ;  /* 0x0000001819047291 */ /* 0x000fd2000f8e18ff */
[----:B------:R-:W3:Y:S02]  /*5750*/  SYNCS.PHASECHK.TRANS64.TRYWAIT P0, [UR4], R3 ;  /* 0x00000003ff0075a7 */ /* 0x000ee40008001104 */
[----:B---3--:R-:W-:Y:S05]  /*5760*/  @!P0 BRA `(.L_x_102) ;  /* 0x0000002800188947 */ /* 0x008fea0003800000 */
.L_x_196:
[----:B------:R-:W-:-:S04]  /*5770*/  UIADD3 UR4, UPT, UPT, UR25, 0x1, URZ ;  /* 0x0000000119047890 */ /* 0x000fc8000fffe0ff */
[----:B------:R-:W-:-:S04]  /*5780*/  UISETP.NE.AND UP0, UPT, UR4, 0x2, UPT ;  /* 0x000000020400788c */ /* 0x000fc8000bf05270 */
[----:B------:R-:W-:Y:S02]  /*5790*/  USEL UR5, URZ, 0x1, UP0 ;  /* 0x00000001ff057887 */ /* 0x000fe40008000000 */
[----:B------:R-:W-:-:S04]  /*57a0*/  USEL UR4, UR4, URZ, UP0 ;  /* 0x000000ff04047287 */ /* 0x000fc80008000000 */
[----:B------:R-:W-:Y:S01]  /*57b0*/  ULEA UR4, UR4, UR24, 0x3 ;  /* 0x0000001804047291 */ /* 0x000fe2000f8e18ff */
[----:B---3--:R-:W-:-:S04]  /*57c0*/  LOP3.LUT R3, R11, UR5, RZ, 0x3c, !PT ;  /* 0x000000050b037c12 */ /* 0x008fc8000f8e3cff */
[----:B------:R-:W-:Y:S01]  /*57d0*/  SHF.L.U32 R3, R3, 0x1f, RZ ;  /* 0x0000001f03037819 */ /* 0x000fe200000006ff */
[----:B------:R-:W-:-:S07]  /*57e0*/  IMAD.U32 R0, RZ, RZ, UR4 ;  /* 0x00000004ff007e24 */ /* 0x000fce000f8e00ff */
.L_x_103:
[----:B---3--:R3:W4:Y:S02]  /*57f0*/  SYNCS.PHASECHK.TRANS64.TRYWAIT P0, [R0+URZ], R3 ;  /* 0x00000003000075a7 */ /* 0x00872400080011ff */
[----:B----4-:R-:W-:Y:S05]  /*5800*/  @!P0 NANOSLEEP.SYNCS 0x989680 ;  /* 0x009896800000895d */ /* 0x010fea0003900000 */
[----:B------:R-:W4:Y:S02]  /*5810*/  @!P0 SYNCS.PHASECHK.TRANS64 P0, [R0+URZ], R3 ;  /* 0x00000003000085a7 */ /* 0x000f2400080010ff */
[----:B-12-4-:R-:W-:Y:S05]  /*5820*/  @P0 EXIT ;  /* 0x000000000000094d */ /* 0x016fea0003800000 */
[----:B------:R-:W-:Y:S05]  /*5830*/  BRA `(.L_x_103) ;  /* 0xfffffffc00ec7947 */ /* 0x000fea000383ffff */
.L_x_93:
[----:B------:R-:W-:-:S06]  /*5840*/  UISETP.GE.AND UP0, UPT, UR18, 0x4, UPT ;  /* 0x000000041200788c */ /* 0x000fcc000bf06270 */
[----:B------:R-:W-:-:S13]  /*5850*/  PLOP3.LUT P0, PT, PT, PT, UP0, 0x80, 0x8 ;  /* 0x000000000008781c */ /* 0x000fda0003f0f008 */
[----:B-1----:R-:W-:Y:S05]  /*5860*/  @!P0 EXIT ;  /* 0x000000000000894d */ /* 0x002fea0003800000 */
[----:B------:R-:W1:Y:S08]  /*5870*/  S2UR UR4, SR_CgaCtaId ;  /* 0x00000000000479c3 */ /* 0x000e700000008800 */
[----:B------:R-:W-:Y:S01]  /*5880*/  BAR.SYNC.DEFER_BLOCKING 0x6, 0xa0 ;  /* 0x0182800000007b1d */ /* 0x000fe20000010000 */
[C---:B------:R-:W-:Y:S01]  /*5890*/  IMAD.SHL.U32 R4, R48.reuse, 0x10, RZ ;  /* 0x0000001030047824 */ /* 0x040fe200078e00ff */
[----:B------:R-:W-:Y:S01]  /*58a0*/  SHF.R.U32.HI R5, RZ, 0x1, R48 ;  /* 0x00000001ff057819 */ /* 0x000fe20000011630 */
[C---:B------:R-:W-:Y:S01]  /*58b0*/  IMAD.SHL.U32 R47, R48.reuse, 0x8, RZ ;  /* 0x00000008302f7824 */ /* 0x040fe200078e00ff */
[----:B------:R-:W-:Y:S01]  /*58c0*/  CS2R R44, SRZ ;  /* 0x00000000002c7805 */ /* 0x000fe2000001ff00 */
[----:B------:R-:W-:Y:S01]  /*58d0*/  IMAD.U32 R16, R48, 0x10000, RZ ;  /* 0x0001000030107824 */ /* 0x000fe200078e00ff */
[----:B------:R-:W-:-:S02]  /*58e0*/  UMOV UR44, 0x400 ;  /* 0x00000400002c7882 */ /* 0x000fc40000000000 */
[----:B------:R-:W2:Y:S01]  /*58f0*/  LDC.64 R32, c[0x0][0x888] ;  /* 0x00022200ff207b82 */ /* 0x000ea20000000a00 */
[----:B------:R-:W-:Y:S01]  /*5900*/  LOP3.LUT R2, R4, 0x40, RZ, 0xc0, !PT ;  /* 0x0000004004027812 */ /* 0x000fe200078ec0ff */
[----:B------:R-:W-:Y:S01]  /*5910*/  IMAD.MOV.U32 R46, RZ, RZ, 0x1 ;  /* 0x00000001ff2e7424 */ /* 0x000fe200078e00ff */
[----:B------:R-:W-:Y:S01]  /*5920*/  LOP3.LUT R47, R47, 0x300, RZ, 0xc0, !PT ;  /* 0x000003002f2f7812 */ /* 0x000fe200078ec0ff */
[----:B------:R-:W-:Y:S01]  /*5930*/  IMAD.MOV.U32 R41, RZ, RZ, RZ ;  /* 0x000000ffff297224 */ /* 0x000fe200078e00ff */
[----:B------:R-:W-:Y:S01]  /*5940*/  LOP3.LUT R5, R2, 0x8, R5, 0xf8, !PT ;  /* 0x0000000802057812 */ /* 0x000fe200078ef805 */
[----:B------:R-:W-:Y:S01]  /*5950*/  IMAD.SHL.U32 R2, R48, 0x2, RZ ;  /* 0x0000000230027824 */ /* 0x000fe200078e00ff */
[----:B------:R-:W-:Y:S01]  /*5960*/  LOP3.LUT R47, R47, 0x30, R4, 0xf8, !PT ;  /* 0x000000302f2f7812 */ /* 0x000fe200078ef804 */
[----:B------:R-:W3:Y:S01]  /*5970*/  LDC.64 R34, c[0x0][0x890] ;  /* 0x00022400ff227b82 */ /* 0x000ee20000000a00 */
[----:B------:R-:W-:Y:S02]  /*5980*/  LOP3.LUT R16, R16, 0x600000, RZ, 0xc0, !PT ;  /* 0x0060000010107812 */ /* 0x000fe400078ec0ff */
[----:B------:R-:W-:-:S02]  /*5990*/  CS2R R42, SRZ ;  /* 0x00000000002a7805 */ /* 0x000fc4000001ff00 */
[----:B------:R-:W-:Y:S01]  /*59a0*/  LOP3.LUT R2, R5, 0x8, R2, 0x78, !PT ;  /* 0x0000000805027812 */ /* 0x000fe200078e7802 */
[----:B------:R-:W4:Y:S01]  /*59b0*/  LDCU UR53, c[0x0][0x370] ;  /* 0x00006e00ff3577ac */ /* 0x000f220008000800 */
[----:B------:R-:W-:Y:S02]  /*59c0*/  LOP3.LUT R47, R47, 0x80, R4, 0xf8, !PT ;  /* 0x000000802f2f7812 */ /* 0x000fe400078ef804 */
[----:B------:R-:W-:Y:S01]  /*59d0*/  LOP3.LUT R48, R48, 0x60, RZ, 0xc0, !PT ;  /* 0x0000006030307812 */ /* 0x000fe200078ec0ff */
[----:B-1----:R-:W-:Y:S01]  /*59e0*/  ULEA UR44, UR4, UR44, 0x18 ;  /* 0x0000002c042c7291 */ /* 0x002fe2000f8ec0ff */
[----:B------:R-:W1:Y:S01]  /*59f0*/  LDC.64 R30, c[0x0][0x8b0] ;  /* 0x00022c00ff1e7b82 */ /* 0x000e620000000a00 */
[----:B------:R-:W-:Y:S01]  /*5a00*/  LOP3.LUT R47, R47, R2, RZ, 0xfc, !PT ;  /* 0x000000022f2f7212 */ /* 0x000fe200078efcff */
[----:B------:R-:W-:Y:S01]  /*5a10*/  IMAD.MOV.U32 R2, RZ, RZ, RZ ;  /* 0x000000ffff027224 */ /* 0x000fe200078e00ff */
[----:B------:R-:W1:Y:S03]  /*5a20*/  LDCU.64 UR62, c[0x0][0x348] ;  /* 0x00006900ff3e77ac */ /* 0x000e660008000a00 */
[----:B------:R-:W-:Y:S01]  /*5a30*/  IMAD.SHL.U32 R47, R47, 0x2, RZ ;  /* 0x000000022f2f7824 */ /* 0x000fe200078e00ff */
[----:B------:R-:W1:Y:S01]  /*5a40*/  LDCU UR43, c[0x0][0xb0c] ;  /* 0x00016180ff2b77ac */ /* 0x000e620008000800 */
[----:B------:R-:W4:Y:S01]  /*5a50*/  LDS R3, [UR44+0x240] ;  /* 0x0002402cff037984 */ /* 0x000f220008000800 */
[----:B------:R-:W1:Y:S01]  /*5a60*/  LDC.64 R28, c[0x0][0x8a8] ;  /* 0x00022a00ff1c7b82 */ /* 0x000e620000000a00 */
[----:B------:R-:W1:Y:S01]  /*5a70*/  LDCU UR39, c[0x0][0xb30] ;  /* 0x00016600ff2777ac */ /* 0x000e620008000800 */
[----:B------:R-:W1:Y:S01]  /*5a80*/  LDCU.64 UR56, c[0x0][0x888] ;  /* 0x00011100ff3877ac */ /* 0x000e620008000a00 */
[----:B------:R-:W1:Y:S01]  /*5a90*/  LDCU.64 UR40, c[0x0][0xb28] ;  /* 0x00016500ff2877ac */ /* 0x000e620008000a00 */
[----:B------:R-:W1:Y:S01]  /*5aa0*/  LDCU.128 UR48, c[0x0][0xb10] ;  /* 0x00016200ff3077ac */ /* 0x000e620008000c00 */
[----:B------:R-:W1:Y:S01]  /*5ab0*/  LDCU UR52, c[0x0][0x374] ;  /* 0x00006e80ff3477ac */ /* 0x000e620008000800 */
[----:B------:R-:W-:Y:S01]  /*5ac0*/  UIADD3 UR60, UPT, UPT, UR44, 0x300, URZ ;  /* 0x000003002c3c7890 */ /* 0x000fe2000fffe0ff */
[----:B------:R-:W-:Y:S01]  /*5ad0*/  UMOV UR47, URZ ;  /* 0x000000ff002f7c82 */ /* 0x000fe20008000000 */
[----:B--234-:R-:W-:-:S10]  /*5ae0*/  IMAD.IADD R16, R3, 0x1, R16 ;  /* 0x0000000103107824 */ /* 0x01cfd400078e0210 */
.L_x_123:
[C---:B------:R-:W-:Y:S02]  /*5af0*/  LEA R8, R41.reuse, UR44, 0x3 ;  /* 0x0000002c29087c11 */ /* 0x040fe4000f8e18ff */
[----:B------:R-:W-:Y:S02]  /*5b00*/  SHF.L.U32 R3, R44, 0x1f, RZ ;  /* 0x0000001f2c037819 */ /* 0x000fe400000006ff */
[----:B------:R-:W-:Y:S02]  /*5b10*/  LEA R5, R41, UR44, 0x4 ;  /* 0x0000002c29057c11 */ /* 0x000fe4000f8e20ff */
[----:B--2---:R-:W2:Y:S02]  /*5b20*/  SYNCS.PHASECHK.TRANS64.TRYWAIT P0, [R8+URZ+0x190], R3 ;  /* 0x00019003080075a7 */ /* 0x004ea400080011ff */
[----:B-12---:R-:W-:Y:S05]  /*5b30*/  @!P0 BRA `(.L_x_104) ;  /* 0x00000024003c8947 */ /* 0x006fea0003800000 */
.L_x_197:
        /* <DEDUP_REMOVED lines=11> */
[----:B------:R-:W-:Y:S01]  /*5bf0*/  PLOP3.LUT P0, PT, PT, PT, UP1, 0x80, 0x8 ;  /* 0x000000000008781c */ /* 0x000fe20003f0f018 */
[----:B------:R-:W-:Y:S11]  /*5c00*/  UP2UR UR55, UPR, URZ, 0x2 ;  /* 0x00000002ff377883 */ /* 0x000ff60008000000 */
[----:B------:R-:W-:Y:S01]  /*5c10*/  @!UPT UIADD3 URZ, UPT, UPT, URZ, URZ, URZ ;  /* 0x000000fffffff290 */ /* 0x000fe2000fffe0ff */
[----:B------:R-:W-:Y:S02]  /*5c20*/  @P0 SHF.R.U32.HI R0, RZ, 0x10, R5 ;  /* 0x00000010ff000819 */ /* 0x000fe40000011605 */
[----:B--2---:R-:W-:Y:S02]  /*5c30*/  @P0 MOV R3, R4 ;  /* 0x0000000400030202 */ /* 0x004fe40000000f00 */
        /* <DEDUP_REMOVED lines=11> */
[----:B------:R-:W3:Y:S01]  /*5cf0*/  LDCU UR12, c[0x0][0xb20] ;  /* 0x00016400ff0c77ac */ /* 0x000ee20008000800 */
[----:B-1----:R-:W-:Y:S02]  /*5d00*/  UIMAD.WIDE.U32 UR4, UR52, UR51, URZ ;  /* 0x00000033340472a5 */ /* 0x002fe4000f8e00ff */
[----:B------:R-:W-:Y:S02]  /*5d10*/  UIMAD.WIDE.U32 UR6, UR53, UR48, URZ ;  /* 0x00000030350672a5 */ /* 0x000fe4000f8e00ff */
[----:B------:R-:W-:Y:S02]  /*5d20*/  UISETP.NE.AND UP0, UPT, UR50, 0x1, UPT ;  /* 0x000000013200788c */ /* 0x000fe4000bf05270 */
[----:B------:R-:W-:Y:S02]  /*5d30*/  UIMAD.WIDE.U32 UR8, UR37, UR51, URZ ;  /* 0x00000033250872a5 */ /* 0x000fe4000f8e00ff */
[----:B------:R-:W-:Y:S02]  /*5d40*/  UIMAD.WIDE.U32 UR10, UR38, UR48, URZ ;  /* 0x00000030260a72a5 */ /* 0x000fe4000f8e00ff */
[----:B------:R-:W-:Y:S02]  /*5d50*/  UISETP.NE.AND UP1, UPT, UR43, 0x1, UPT ;  /* 0x000000012b00788c */ /* 0x000fe4000bf25270 */
[----:B------:R-:W-:Y:S01]  /*5d60*/  UISETP.NE.AND UP2, UPT, UR42, 0x1, UPT ;  /* 0x000000012a00788c */ /* 0x000fe2000bf45270 */
[----:B------:R-:W-:Y:S02]  /*5d70*/  UMOV UR4, UR5 ;  /* 0x0000000500047c82 */ /* 0x000fe40008000000 */
[----:B---3--:R-:W-:Y:S03]  /*5d80*/  USHF.R.U32.HI UR5, URZ, UR12, UR4 ;  /* 0x0000000cff057299 */ /* 0x008fe60008011604 */
[----:B------:R-:W-:Y:S02]  /*5d90*/  UMOV UR4, UR7 ;  /* 0x0000000700047c82 */ /* 0x000fe40008000000 */
[----:B------:R-:W-:Y:S02]  /*5da0*/  USHF.R.U32.HI UR7, URZ, UR49, UR4 ;  /* 0x00000031ff077299 */ /* 0x000fe40008011604 */
[----:B------:R-:W-:Y:S02]  /*5db0*/  USEL UR4, UR52, UR5, !UP0 ;  /* 0x0000000534047287 */ /* 0x000fe4000c000000 */
[----:B------:R-:W-:Y:S01]  /*5dc0*/  USEL UR7, UR53, UR7, !UP1 ;  /* 0x0000000735077287 */ /* 0x000fe2000c800000 */
[----:B------:R-:W-:Y:S01]  /*5dd0*/  UMOV UR5, UR9 ;  /* 0x0000000900057c82 */ /* 0x000fe20008000000 */
[----:B------:R-:W-:Y:S02]  /*5de0*/  UIMAD.WIDE.U32 UR8, UR4, UR40, URZ ;  /* 0x00000028040872a5 */ /* 0x000fe4000f8e00ff */
[----:B------:R-:W-:Y:S03]  /*5df0*/  USHF.R.U32.HI UR6, URZ, UR12, UR5 ;  /* 0x0000000cff067299 */ /* 0x000fe60008011605 */
[----:B------:R-:W-:Y:S01]  /*5e00*/  UMOV UR5, UR11 ;  /* 0x0000000b00057c82 */ /* 0x000fe20008000000 */
[----:B------:R-:W-:Y:S02]  /*5e10*/  UIMAD.WIDE.U32 UR10, UR7, UR40, URZ ;  /* 0x00000028070a72a5 */ /* 0x000fe4000f8e00ff */
[----:B------:R-:W-:Y:S02]  /*5e20*/  USHF.R.U32.HI UR12, URZ, UR49, UR5 ;  /* 0x00000031ff0c7299 */ /* 0x000fe40008011605 */
[----:B------:R-:W-:Y:S01]  /*5e30*/  USEL UR6, UR37, UR6, !UP0 ;  /* 0x0000000625067287 */ /* 0x000fe2000c000000 */
[----:B------:R-:W-:Y:S02]  /*5e40*/  UMOV UR5, UR9 ;  /* 0x0000000900057c82 */ /* 0x000fe40008000000 */
[----:B------:R-:W-:Y:S01]  /*5e50*/  UMOV UR10, UR11 ;  /* 0x0000000b000a7c82 */ /* 0x000fe20008000000 */
[----:B------:R-:W-:Y:S02]  /*5e60*/  @UP2 USHF.R.U32.HI UR4, URZ, UR41, UR5 ;  /* 0x00000029ff042299 */ /* 0x000fe40008011605 */
[----:B------:R-:W-:Y:S02]  /*5e70*/  @UP2 USHF.R.U32.HI UR7, URZ, UR41, UR10 ;  /* 0x00000029ff072299 */ /* 0x000fe4000801160a */
[----:B------:R-:W-:Y:S02]  /*5e80*/  UIMAD UR4, UR42, UR4, URZ ;  /* 0x000000042a0472a4 */ /* 0x000fe4000f8e02ff */
[----:B------:R-:W-:Y:S02]  /*5e90*/  UIMAD.WIDE.U32 UR10, UR6, UR40, URZ ;  /* 0x00000028060a72a5 */ /* 0x000fe4000f8e00ff */
[----:B------:R-:W-:Y:S02]  /*5ea0*/  USEL UR5, UR38, UR12, !UP1 ;  /* 0x0000000c26057287 */ /* 0x000fe4000c800000 */
[----:B------:R-:W-:Y:S02]  /*5eb0*/  UIMAD UR8, UR42, UR7, URZ ;  /* 0x000000072a0872a4 */ /* 0x000fe4000f8e02ff */
[----:B------:R-:W-:Y:S03]  /*5ec0*/  UISETP.GE.AND UP0, UPT, UR6, UR4, UPT ;  /* 0x000000040600728c */ /* 0x000fe6000bf06270 */
[----:B------:R-:W-:Y:S01]  /*5ed0*/  UMOV UR4, UR11 ;  /* 0x0000000b00047c82 */ /* 0x000fe20008000000 */
[----:B------:R-:W-:Y:S02]  /*5ee0*/  UISETP.GE.OR UP0, UPT, UR5, UR8, UP0 ;  /* 0x000000080500728c */ /* 0x000fe40008706670 */
[----:B------:R-:W-:Y:S02]  /*5ef0*/  USHF.R.U32.HI UR4, URZ, UR41, UR4 ;  /* 0x00000029ff047299 */ /* 0x000fe40008011604 */
[----:B------:R-:W-:Y:S02]  /*5f00*/  UIMAD.WIDE.U32 UR8, UR5, UR40, URZ ;  /* 0x00000028050872a5 */ /* 0x000fe4000f8e00ff */
[----:B------:R-:W-:Y:S02]  /*5f10*/  USEL UR11, UR6, UR4, !UP2 ;  /* 0x00000004060b7287 */ /* 0x000fe4000d000000 */
[----:B------:R-:W-:Y:S02]  /*5f20*/  UIADD3 UR8, UPT, UPT, -UR5, URZ, URZ ;  /* 0x000000ff05087290 */ /* 0x000fe4000fffe1ff */
[----:B------:R-:W-:Y:S01]  /*5f30*/  UIADD3 UR10, UPT, UPT, -UR11, URZ, URZ ;  /* 0x000000ff0b0a7290 */ /* 0x000fe2000fffe1ff */
[----:B------:R-:W-:Y:S01]  /*5f40*/  @!UP0 UMOV UR4, UR9 ;  /* 0x0000000900048c82 */ /* 0x000fe20008000000 */
[----:B------:R-:W-:Y:S02]  /*5f50*/  UIADD3 UR9, UPT, UPT, -UR6, URZ, URZ ;  /* 0x000000ff06097290 */ /* 0x000fe4000fffe1ff */
[----:B------:R-:W-:Y:S02]  /*5f60*/  @!UP0 USHF.R.U32.HI UR4, URZ, UR41, UR4 ;  /* 0x00000029ff048299 */ /* 0x000fe40008011604 */
[----:B------:R-:W-:Y:S02]  /*5f70*/  UIMAD UR10, UR42, UR10, UR6 ;  /* 0x0000000a2a0a72a4 */ /* 0x000fe4000f8e0206 */
[----:B------:R-:W-:Y:S04]  /*5f80*/  @!UP0 USEL UR4, UR5, UR4, !UP2 ;  /* 0x0000000405048287 */ /* 0x000fe8000d000000 */
[----:B------:R-:W-:Y:S02]  /*5f90*/  @!UP0 UIMAD UR10, UR7, UR10, UR4 ;  /* 0x0000000a070a82a4 */ /* 0x000fe4000f8e0204 */
[----:B------:R-:W-:Y:S02]  /*5fa0*/  @!UP0 UIADD3 UR11, UPT, UPT, UR11, -UR4, URZ ;  /* 0x800000040b0b8290 */ /* 0x000fe4000fffe0ff */
[----:B------:R-:W-:Y:S02]  /*5fb0*/  UIMAD UR7, UR43, UR8, UR38 ;  /* 0x000000082b0772a4 */ /* 0x000fe4000f8e0226 */
[----:B------:R-:W-:Y:S02]  /*5fc0*/  @!UP0 UIMAD UR6, UR11, UR42, UR5 ;  /* 0x0000002a0b0682a4 */ /* 0x000fe4000f8e0205 */
[----:B------:R-:W-:Y:S01]  /*5fd0*/  UIMAD UR4, UR50, UR9, UR37 ;  /* 0x00000009320472a4 */ /* 0x000fe2000f8e0225 */
[----:B------:R-:W-:Y:S02]  /*5fe0*/  @!UP0 UMOV UR5, UR10 ;  /* 0x0000000a00058c82 */ /* 0x000fe40008000000 */
[----:B------:R-:W-:Y:S02]  /*5ff0*/  UIMAD UR38, UR5, UR43, UR7 ;  /* 0x0000002b052672a4 */ /* 0x000fe4000f8e0207 */
[----:B------:R-:W-:Y:S11]  /*6000*/  UIMAD UR37, UR6, UR50, UR4 ;  /* 0x00000032062572a4 */ /* 0x000ff6000f8e0204 */
[----:B------:R-:W-:Y:S01]  /*6010*/  @!UPT UIADD3 URZ, UPT, UPT, URZ, URZ, URZ ;  /* 0x000000fffffff290 */ /* 0x000fe2000fffe0ff */
.L_x_105:
[----:B-1----:R-:W-:Y:S01]  /*6020*/  UISETP.NE.AND UP0, UPT, UR39, 0x1, UPT ;  /* 0x000000012700788c */ /* 0x002fe2000bf05270 */
[----:B------:R-:W-:Y:S10]  /*6030*/  IADD3 R41, PT, PT, R41, 0x1, RZ ;  /* 0x0000000129297810 */ /* 0x000ff40007ffe0ff */
[----:B------:R-:W1:Y:S01]  /*6040*/  @!UP0 LDCU.128 UR12, c[0x0][0xb10] ;  /* 0x00016200ff0c87ac */ /* 0x000e620008000c00 */
[----:B------:R-:W3:Y:S01]  /*6050*/  @!UP0 LDCU UR5, c[0x0][0xb0c] ;  /* 0x00016180ff0587ac */ /* 0x000ee20008000800 */
[----:B------:R-:W4:Y:S01]  /*6060*/  @!UP0 LDCU UR10, c[0x0][0xb20] ;  /* 0x00016400ff0a87ac */ /* 0x000f220008000800 */
[----:B-1----:R-:W-:Y:S02]  /*6070*/  UIMAD.WIDE.U32 UR8, UR38, UR12, URZ ;  /* 0x0000000c260872a5 */ /* 0x002fe4000f8e00ff */
[----:B------:R-:W-:Y:S02]  /*6080*/  UIMAD.WIDE.U32 UR6, UR37, UR15, URZ ;  /* 0x0000000f250672a5 */ /* 0x000fe4000f8e00ff */
[----:B------:R-:W-:Y:S03]  /*6090*/  @!UP0 UISETP.NE.AND UP1, UPT, UR14, 0x1, UPT ;  /* 0x000000010e00888c */ /* 0x000fe6000bf25270 */
[----:B------:R-:W-:Y:S01]  /*60a0*/  @!UP0 UMOV UR4, UR9 ;  /* 0x0000000900048c82 */ /* 0x000fe20008000000 */
[----:B---3--:R-:W-:Y:S02]  /*60b0*/  @!UP0 UISETP.NE.AND UP2, UPT, UR5, 0x1, UPT ;  /* 0x000000010500888c */ /* 0x008fe4000bf45270 */
[----:B------:R-:W-:Y:S01]  /*60c0*/  @!UP0 USHF.R.U32.HI UR4, URZ, UR13, UR4 ;  /* 0x0000000dff048299 */ /* 0x000fe20008011604 */
[----:B------:R-:W-:Y:S02]  /*60d0*/  @!UP0 UMOV UR6, UR7 ;  /* 0x0000000700068c82 */ /* 0x000fe40008000000 */
[----:B----4-:R-:W-:Y:S02]  /*60e0*/  @!UP0 USHF.R.U32.HI UR6, URZ, UR10, UR6 ;  /* 0x0000000aff068299 */ /* 0x010fe40008011606 */
[----:B------:R-:W-:Y:S02]  /*60f0*/  @!UP0 USEL UR7, UR38, UR4, !UP2 ;  /* 0x0000000426078287 */ /* 0x000fe4000d000000 */
[----:B------:R-:W-:Y:S04]  /*6100*/  @!UP0 USEL UR6, UR37, UR6, !UP1 ;  /* 0x0000000625068287 */ /* 0x000fe8000c800000 */
[----:B------:R-:W-:Y:S02]  /*6110*/  @!UP0 UIADD3 UR4, UPT, UPT, -UR7, UR6, URZ ;  /* 0x0000000607048290 */ /* 0x000fe4000fffe1ff */
[----:B------:R-:W-:Y:S02]  /*6120*/  @!UP0 UIADD3 UR6, UPT, UPT, UR7, -UR6, URZ ;  /* 0x8000000607068290 */ /* 0x000fe4000fffe0ff */
[----:B------:R-:W-:Y:S02]  /*6130*/  @!UP0 UIMAD UR38, UR4, UR5, UR38 ;  /* 0x00000005042682a4 */ /* 0x000fe4000f8e0226 */
[----:B------:R-:W-:Y:S02]  /*6140*/  @!UP0 UIMAD UR37, UR6, UR14, UR37 ;  /* 0x0000000e062582a4 */ /* 0x000fe4000f8e0225 */
[----:B------:R-:W-:Y:S09]  /*6150*/  ULOP3.LUT UP0, URZ, UR60, 0x90, URZ, 0xc0, !UPT ;  /* 0x000000903cff7892 */ /* 0x000ff2000f80c0ff */
[----:B------:R-:W-:Y:S05]  /*6160*/  BRA.U !UP0, `(.L_x_106) ;  /* 0x00000001087c7547 */ /* 0x000fea000b800000 */
[----:B------:R-:W1:Y:S01]  /*6170*/  LDCU.64 UR8, c[0x4][0x80] ;  /* 0x01001000ff0877ac */ /* 0x000e620008000a00 */
[----:B------:R-:W-:Y:S01]  /*6180*/  MOV R18, 0x0 ;  /* 0x0000000000127802 */ /* 0x000fe20000000f00 */
[----:B------:R-:W-:Y:S02]  /*6190*/  HFMA2 R12, -RZ, RZ, 0, 5.9604644775390625e-08 ;  /* 0x00000001ff0c7431 */ /* 0x000fe400000001ff */
[----:B------:R-:W-:Y:S01]  /*61a0*/  IMAD.MOV.U32 R8, RZ, RZ, 0x70 ;  /* 0x00000070ff087424 */ /* 0x000fe200078e00ff */
[----:B------:R3:W4:Y:S01]  /*61b0*/  LDC.64 R14, c[0x4][R18] ;  /* 0x01000000120e7b82 */ /* 0x0007220000000a00 */
[----:B------:R-:W2:Y:S01]  /*61c0*/  LDCU.64 UR6, c[0x4][0x88] ;  /* 0x01001100ff0677ac */ /* 0x000ea20008000a00 */
[----:B------:R-:W-:Y:S01]  /*61d0*/  IMAD.MOV.U32 R13, RZ, RZ, RZ ;  /* 0x000000ffff0d7224 */ /* 0x000fe200078e00ff */
[----:B------:R-:W2:Y:S01]  /*61e0*/  LDCU.64 UR4, c[0x4][0x8] ;  /* 0x01000100ff0477ac */ /* 0x000ea20008000a00 */
[----:B-1----:R-:W-:Y:S01]  /*61f0*/  MOV R5, UR9 ;  /* 0x0000000900057c02 */ /* 0x002fe20008000f00 */
[----:B------:R-:W-:Y:S01]  /*6200*/  IMAD.U32 R4, RZ, RZ, UR8 ;  /* 0x00000008ff047e24 */ /* 0x000fe2000f8e00ff */
[----:B--2---:R-:W-:Y:S01]  /*6210*/  MOV R7, UR7 ;  /* 0x0000000700077c02 */ /* 0x004fe20008000f00 */
[----:B------:R-:W-:Y:S01]  /*6220*/  IMAD.U32 R6, RZ, RZ, UR6 ;  /* 0x00000006ff067e24 */ /* 0x000fe2000f8e00ff */
[----:B------:R-:W-:Y:S01]  /*6230*/  MOV R11, UR5 ;  /* 0x00000005000b7c02 */ /* 0x000fe20008000f00 */
[----:B------:R-:W-:Y:S02]  /*6240*/  IMAD.U32 R10, RZ, RZ, UR4 ;  /* 0x00000004ff0a7e24 */ /* 0x000fe4000f8e00ff */
[----:B------:R-:W-:Y:S07]  /*6250*/  LEPC R20, `(.L_x_107) ;  /* 0x000000001014794e */ /* 0x000fee0000000000 */
[----:B---345:R-:W-:Y:S05]  /*6260*/  CALL.ABS.NOINC R14 ;  /* 0x000000000e007343 */ /* 0x038fea0003c00000 */
.L_x_107:
[----:B------:R-:W1:Y:S01]  /*6270*/  LDCU.64 UR8, c[0x4][0x80] ;  /* 0x01001000ff0877ac */ /* 0x000e620008000a00 */
[----:B------:R2:W3:Y:S01]  /*6280*/  LDC.64 R14, c[0x4][R18] ;  /* 0x01000000120e7b82 */ /* 0x0004e20000000a00 */
[----:B------:R-:W-:Y:S02]  /*6290*/  HFMA2 R12, -RZ, RZ, 0, 5.9604644775390625e-08 ;  /* 0x00000001ff0c7431 */ /* 0x000fe400000001ff */
[----:B------:R-:W-:Y:S02]  /*62a0*/  IMAD.MOV.U32 R8, RZ, RZ, 0x70 ;  /* 0x00000070ff087424 */ /* 0x000fe400078e00ff */
[----:B------:R-:W-:Y:S01]  /*62b0*/  IMAD.MOV.U32 R13, RZ, RZ, RZ ;  /* 0x000000ffff0d7224 */ /* 0x000fe200078e00ff */
[----:B------:R-:W4:Y:S01]  /*62c0*/  LDCU.64 UR6, c[0x4][0x88] ;  /* 0x01001100ff0677ac */ /* 0x000f220008000a00 */
[----:B------:R-:W5:Y:S01]  /*62d0*/  LDCU.64 UR4, c[0x4][0x8] ;  /* 0x01000100ff0477ac */ /* 0x000f620008000a00 */
[----:B-1----:R-:W-:Y:S02]  /*62e0*/  MOV R4, UR8 ;  /* 0x0000000800047c02 */ /* 0x002fe40008000f00 */
[----:B------:R-:W-:Y:S02]  /*62f0*/  MOV R5, UR9 ;  /* 0x0000000900057c02 */ /* 0x000fe40008000f00 */
[----:B----4-:R-:W-:Y:S01]  /*6300*/  MOV R7, UR7 ;  /* 0x0000000700077c02 */ /* 0x010fe20008000f00 */
[----:B------:R-:W-:Y:S01]  /*6310*/  IMAD.U32 R6, RZ, RZ, UR6 ;  /* 0x00000006ff067e24 */ /* 0x000fe2000f8e00ff */
[----:B-----5:R-:W-:Y:S01]  /*6320*/  MOV R11, UR5 ;  /* 0x00000005000b7c02 */ /* 0x020fe20008000f00 */
[----:B--2---:R-:W-:Y:S02]  /*6330*/  IMAD.U32 R10, RZ, RZ, UR4 ;  /* 0x00000004ff0a7e24 */ /* 0x004fe4000f8e00ff */
[----:B------:R-:W-:Y:S07]  /*6340*/  LEPC R20, `(.L_x_106) ;  /* 0x000000001014794e */ /* 0x000fee0000000000 */
[----:B---3--:R-:W-:Y:S05]  /*6350*/  CALL.ABS.NOINC R14 ;  /* 0x000000000e007343 */ /* 0x008fea0003c00000 */
.L_x_106:
[----:B------:R-:W-:Y:S01]  /*6360*/  ISETP.NE.U32.AND P3, PT, R34, RZ, PT ;  /* 0x000000ff2200720c */ /* 0x000fe20003f65070 */
[----:B------:R-:W-:Y:S01]  /*6370*/  UISETP.NE.AND UP1, UPT, UR61, URZ, UPT ;  /* 0x000000ff3d00728c */ /* 0x000fe2000bf25270 */
[----:B------:R-:W-:Y:S02]  /*6380*/  ISETP.NE.U32.AND P4, PT, R30, RZ, PT ;  /* 0x000000ff1e00720c */ /* 0x000fe40003f85070 */
[----:B------:R-:W-:Y:S02]  /*6390*/  ISETP.NE.AND.EX P3, PT, R35, RZ, PT, P3 ;  /* 0x000000ff2300720c */ /* 0x000fe40003f65330 */
[----:B------:R-:W-:Y:S02]  /*63a0*/  PLOP3.LUT P1, PT, PT, PT, PT, 0x8, 0x80 ;  /* 0x000000000080781c */ /* 0x000fe40003f2e170 */
[----:B------:R-:W-:Y:S02]  /*63b0*/  PLOP3.LUT P0, PT, PT, PT, UP1, 0x80, 0x8 ;  /* 0x000000000008781c */ /* 0x000fe40003f0f018 */
[----:B------:R-:W-:Y:S02]  /*63c0*/  ISETP.NE.AND.EX P4, PT, R31, RZ, PT, P4 ;  /* 0x000000ff1f00720c */ /* 0x000fe40003f85340 */
[----:B------:R-:W1:Y:S09]  /*63d0*/  @UP1 LDCU.64 UR4, c[0x0][0x888] ;  /* 0x00011100ff0417ac */ /* 0x000e720008000a00 */
[----:B------:R-:W-:Y:S01]  /*63e0*/  @P0 PLOP3.LUT P1, PT, P3, PT, PT, 0x80, 0x8 ;  /* 0x000000000008081c */ /* 0x000fe20001f2f070 */
[----:B-1----:R-:W-:Y:S04]  /*63f0*/  @UP1 UISETP.NE.U32.AND UP0, UPT, UR4, URZ, UPT ;  /* 0x000000ff0400128c */ /* 0x002fe8000bf05070 */
[----:B------:R-:W-:Y:S04]  /*6400*/  @UP1 UISETP.NE.AND.EX UP0, UPT, UR5, URZ, UPT, UP0 ;  /* 0x000000ff0500128c */ /* 0x000fe8000bf05300 */
[----:B------:R-:W-:Y:S01]  /*6410*/  @UP1 USEL UR4, URZ, 0xffffffff, UP0 ;  /* 0xffffffffff041887 */ /* 0x000fe20008000000 */
[----:B------:R-:W-:Y:S11]  /*6420*/  @!P3 BRA `(.L_x_108) ;  /* 0x000000000030b947 */ /* 0x000ff60003800000 */
[----:B------:R-:W-:Y:S01]  /*6430*/  ISETP.NE.U32.AND P2, PT, R32, RZ, PT ;  /* 0x000000ff2000720c */ /* 0x000fe20003f45070 */
[----:B------:R-:W1:Y:S01]  /*6440*/  LDCU.64 UR6, c[0x0][0x358] ;  /* 0x00006b00ff0677ac */ /* 0x000e620008000a00 */
[----:B------:R-:W-:Y:S02]  /*6450*/  IMAD.MOV.U32 R23, RZ, RZ, 0x1 ;  /* 0x00000001ff177424 */ /* 0x000fe400078e00ff */
[----:B------:R-:W-:Y:S11]  /*6460*/  ISETP.NE.AND.EX P2, PT, R33, RZ, PT, P2 ;  /* 0x000000ff2100720c */ /* 0x000ff60003f45320 */
[----:B------:R-:W-:Y:S02]  /*6470*/  @!UPT UIADD3 URZ, UPT, UPT, URZ, URZ, URZ ;  /* 0x000000fffffff290 */ /* 0x000fe4000fffe0ff */
[----:B------:R-:W3:Y:S01]  /*6480*/  @P2 LDC.64 R4, c[0x0][0x888] ;  /* 0x00022200ff042b82 */ /* 0x000ee20000000a00 */
[----:B--2---:R-:W-:Y:S04]  /*6490*/  @P2 IMAD R0, R34, UR36, RZ ;  /* 0x0000002422002c24 */ /* 0x004fe8000f8e02ff */
[----:B---3--:R-:W-:Y:S04]  /*64a0*/  @P2 IMAD.WIDE R4, R0, 0x4, R4 ;  /* 0x0000000400042825 */ /* 0x008fe800078e0204 */
[----:B------:R-:W-:Y:S01]  /*64b0*/  HFMA2 R0, -RZ, RZ, 0, 5.9604644775390625e-08 ;  /* 0x00000001ff007431 */ /* 0x000fe200000001ff */
[----:B-1---5:R1:W5:Y:S04]  /*64c0*/  @P2 LDG.E R19, desc[UR6][R4.64] ;  /* 0x0000000604132981 */ /* 0x022368000c1e1900 */
[----:B------:R-:W-:Y:S01]  /*64d0*/  @!P2 PRMT R23, R0, 0x7610, R23 ;  /* 0x000076100017a816 */ /* 0x000fe20000000017 */
[----:B-1----:R-:W3:Y:S06]  /*64e0*/  @!P2 LDC R19, c[0x0][0x880] ;  /* 0x00022000ff13ab82 */ /* 0x002eec0000000800 */
.L_x_108:
[----:B------:R-:W-:Y:S05]  /*64f0*/  @!P4 BRA `(.L_x_109) ;  /* 0x000000000024c947 */ /* 0x000fea0003800000 */
[----:B------:R-:W-:Y:S01]  /*6500*/  ISETP.NE.U32.AND P2, PT, R28, RZ, PT ;  /* 0x000000ff1c00720c */ /* 0x000fe20003f45070 */
[----:B------:R-:W1:Y:S03]  /*6510*/  LDCU.64 UR6, c[0x0][0x358] ;  /* 0x00006b00ff0677ac */ /* 0x000e660008000a00 */
[----:B------:R-:W-:Y:S11]  /*6520*/  ISETP.NE.AND.EX P2, PT, R29, RZ, PT, P2 ;  /* 0x000000ff1d00720c */ /* 0x000ff60003f45320 */
[----:B------:R-:W-:Y:S02]  /*6530*/  @!UPT UIADD3 URZ, UPT, UPT, URZ, URZ, URZ ;  /* 0x000000fffffff290 */ /* 0x000fe4000fffe0ff */
[----:B------:R-:W4:Y:S01]  /*6540*/  @P2 LDC.64 R4, c[0x0][0x8a8] ;  /* 0x00022a00ff042b82 */ /* 0x000f220000000a00 */
[----:B--2---:R-:W-:Y:S04]  /*6550*/  @P2 IMAD R0, R30, UR36, RZ ;  /* 0x000000241e002c24 */ /* 0x004fe8000f8e02ff */
[----:B----4-:R-:W-:Y:S05]  /*6560*/  @P2 IMAD.WIDE R4, R0, 0x4, R4 ;  /* 0x0000000400042825 */ /* 0x010fea00078e0204 */
[----:B-1---5:R1:W5:Y:S02]  /*6570*/  @P2 LDG.E R17, desc[UR6][R4.64] ;  /* 0x0000000604112981 */ /* 0x022364000c1e1900 */
[----:B-1----:R-:W4:Y:S02]  /*6580*/  @!P2 LDC R17, c[0x0][0x8a0] ;  /* 0x00022800ff11ab82 */ /* 0x002f240000000800 */
.L_x_109:
[----:B---3-5:R-:W-:Y:S01]  /*6590*/  @P0 FSETP.NEU.AND P4, PT, R19, RZ, PT ;  /* 0x000000ff1300020b */ /* 0x028fe20003f8d000 */
[----:B------:R-:W-:Y:S01]  /*65a0*/  IMAD.U32 R4, RZ, RZ, UR4 ;  /* 0x00000004ff047e24 */ /* 0x000fe2000f8e00ff */
[----:B------:R-:W-:Y:S01]  /*65b0*/  @P0 LOP3.LUT P2, RZ, R23, 0xff, RZ, 0xc0, !PT ;  /* 0x000000ff17ff0812 */ /* 0x000fe2000784c0ff */
[C---:B------:R-:W-:Y:S01]  /*65c0*/  IMAD.SHL.U32 R52, R43.reuse, 0x800, RZ ;  /* 0x000008002b347824 */ /* 0x040fe200078e00ff */
[----:B------:R-:W-:Y:S01]  /*65d0*/  @P0 SEL R11, RZ, 0xffffffff, P4 ;  /* 0xffffffffff0b0807 */ /* 0x000fe20002000000 */
[----:B------:R-:W-:Y:S01]  /*65e0*/  BSSY B1, `(.L_x_110) ;  /* 0x000002e000017945 */ /* 0x000fe20003800000 */
[----:B--2---:R-:W-:Y:S02]  /*65f0*/  LEA R0, R43, UR44, 0x3 ;  /* 0x0000002c2b007c11 */ /* 0x004fe4000f8e18ff */
[----:B------:R-:W-:Y:S02]  /*6600*/  CS2R R26, SRZ ;  /* 0x00000000001a7805 */ /* 0x000fe4000001ff00 */
[----:B------:R-:W-:Y:S02]  /*6610*/  @P1 SEL R11, R4, R11, !P2 ;  /* 0x0000000b040b1207 */ /* 0x000fe40005000000 */
[----:B------:R-:W-:Y:S02]  /*6620*/  CS2R R24, SRZ ;  /* 0x0000000000187805 */ /* 0x000fe4000001ff00 */
[----:B------:R-:W-:Y:S02]  /*6630*/  LOP3.LUT R4, R46, 0x1, RZ, 0x3c, !PT ;  /* 0x000000012e047812 */ /* 0x000fe400078e3cff */
[----:B------:R-:W-:Y:S02]  /*6640*/  @P0 LOP3.LUT R11, R11, 0x1, RZ, 0xc0, !PT ;  /* 0x000000010b0b0812 */ /* 0x000fe400078ec0ff */
[C---:B------:R-:W-:Y:S02]  /*6650*/  LEA R36, R2.reuse, UR44, 0x3 ;  /* 0x0000002c02247c11 */ /* 0x040fe4000f8e18ff */
[----:B------:R-:W-:Y:S02]  /*6660*/  ISETP.NE.U32.OR P6, PT, R11, 0x1, !P0 ;  /* 0x000000010b00780c */ /* 0x000fe400047c5470 */
[----:B------:R-:W-:Y:S02]  /*6670*/  SHF.L.U32 R7, R45, 0x1f, RZ ;  /* 0x0000001f2d077819 */ /* 0x000fe400000006ff */
[----:B------:R-:W-:Y:S02]  /*6680*/  LEA.HI R5, R2, R2, RZ, 0x1 ;  /* 0x0000000202057211 */ /* 0x000fe400078f08ff */
[----:B------:R-:W-:Y:S02]  /*6690*/  PLOP3.LUT P5, PT, PT, PT, PT, 0x8, 0x80 ;  /* 0x000000000080781c */ /* 0x000fe40003fae170 */
[----:B------:R-:W-:Y:S01]  /*66a0*/  P2R R49, PR, RZ, 0x40 ;  /* 0x00000040ff317803 */ /* 0x000fe20000000000 */
[C---:B------:R-:W-:Y:S01]  /*66b0*/  IMAD.SHL.U32 R3, R5.reuse, 0x8, RZ ;  /* 0x0000000805037824 */ /* 0x040fe200078e00ff */
[----:B------:R-:W-:Y:S02]  /*66c0*/  LOP3.LUT R5, R5, 0xffe, RZ, 0xc0, !PT ;  /* 0x00000ffe05057812 */ /* 0x000fe400078ec0ff */
[----:B------:R-:W-:Y:S02]  /*66d0*/  IADD3 R50, PT, PT, R52, UR44, R47 ;  /* 0x0000002c34327c10 */ /* 0x000fe4000fffe02f */
[----:B------:R-:W-:Y:S01]  /*66e0*/  @P6 SHF.L.U32 R9, R4, 0x1f, RZ ;  /* 0x0000001f04096819 */ /* 0x000fe200000006ff */
[----:B------:R-:W-:Y:S01]  /*66f0*/  IMAD.IADD R18, R2, 0x1, -R5 ;  /* 0x0000000102127824 */ /* 0x000fe200078e0a05 */
[----:B------:R-:W-:Y:S02]  /*6700*/  LOP3.LUT R3, R3, 0xfffffff0, RZ, 0xc0, !PT ;  /* 0xfffffff003037812 */ /* 0x000fe400078ec0ff */
[----:B------:R-:W1:Y:S03]  /*6710*/  @P6 SYNCS.PHASECHK.TRANS64.TRYWAIT P0, [R0+URZ+0x160], R9 ;  /* 0x00016009000065a7 */ /* 0x000e6600080011ff */
[----:B------:R-:W-:Y:S04]  /*6720*/  IMAD.IADD R3, R16, 0x1, R3 ;  /* 0x0000000110037824 */ /* 0x000fe800078e0203 */
[----:B------:R-:W-:Y:S01]  /*6730*/  IMAD R18, R18, 0x100000, R3 ;  /* 0x0010000012127824 */ /* 0x000fe200078e0203 */
[----:B------:R2:W3:Y:S01]  /*6740*/  SYNCS.PHASECHK.TRANS64.TRYWAIT P4, [R36+URZ+0x1b0], R7 ;  /* 0x0001b007240075a7 */ /* 0x0004e200080811ff */
[----:B-1----:R-:W-:Y:S01]  /*6750*/  @P6 PLOP3.LUT P5, PT, P0, PT, PT, 0x8, 0x80 ;  /* 0x000000000080681c */ /* 0x002fe200007ae170 */
[----:B------:R-:W-:Y:S01]  /*6760*/  @!UPT UIADD3 URZ, UPT, UPT, URZ, URZ, URZ ;  /* 0x000000fffffff290 */ /* 0x000fe2000fffe0ff */
[----:B--2---:R-:W-:Y:S11]  /*6770*/  @!P6 BRA `(.L_x_111) ;  /* 0x000000000050e947 */ /* 0x004ff60003800000 */
[----:B------:R-:W-:Y:S01]  /*6780*/  ISETP.NE.U32.AND P0, PT, RZ, UR56, PT ;  /* 0x00000038ff007c0c */ /* 0x000fe2000bf05070 */
[----:B------:R-:W-:Y:S01]  /*6790*/  BSSY B0, `(.L_x_112) ;  /* 0x000000f000007945 */ /* 0x000fe20003800000 */
[----:B------:R-:W-:Y:S01]  /*67a0*/  FSETP.NEU.AND P2, PT, R19, RZ, PT ;  /* 0x000000ff1300720b */ /* 0x000fe20003f4d000 */
[----:B------:R-:W-:Y:S01]  /*67b0*/  IMAD.MOV.U32 R26, RZ, RZ, RZ ;  /* 0x000000ffff1a7224 */ /* 0x000fe200078e00ff */
[----:B------:R-:W-:Y:S02]  /*67c0*/  ISETP.NE.AND.EX P0, PT, RZ, UR57, PT, P0 ;  /* 0x00000039ff007c0c */ /* 0x000fe4000bf05300 */
[----:B------:R-:W-:Y:S02]  /*67d0*/  LOP3.LUT P1, RZ, R23, 0xff, RZ, 0xc0, !PT ;  /* 0x000000ff17ff7812 */ /* 0x000fe4000782c0ff */
[----:B------:R-:W-:Y:S02]  /*67e0*/  SEL R3, RZ, 0xffffffff, P2 ;  /* 0xffffffffff037807 */ /* 0x000fe40001000000 */
[----:B------:R-:W-:Y:S04]  /*67f0*/  SEL R6, RZ, 0xffffffff, P0 ;  /* 0xffffffffff067807 */ /* 0x000fe80000000000 */
[----:B------:R-:W-:Y:S04]  /*6800*/  @P3 SEL R3, R6, R3, !P1 ;  /* 0x0000000306033207 */ /* 0x000fe80004800000 */
[----:B------:R-:W-:Y:S04]  /*6810*/  LOP3.LUT R3, R3, 0x1, RZ, 0xc0, !PT ;  /* 0x0000000103037812 */ /* 0x000fe800078ec0ff */
[----:B------:R-:W-:Y:S01]  /*6820*/  ISETP.NE.U32.AND P0, PT, R3, 0x1, PT ;  /* 0x000000010300780c */ /* 0x000fe20003f05070 */
[----:B------:R-:W-:Y:S01]  /*6830*/  @!UPT UIADD3 URZ, UPT, UPT, URZ, URZ, URZ ;  /* 0x000000fffffff290 */ /* 0x000fe2000fffe0ff */
[----:B------:R-:W-:Y:S11]  /*6840*/  @!P5 BRA `(.L_x_113) ;  /* 0x00000000000cd947 */ /* 0x000ff60003800000 */
[----:B------:R-:W-:Y:S04]  /*6850*/  SHF.L.U32 R3, R4, 0x1f, RZ ;  /* 0x0000001f04037819 */ /* 0x000fe800000006ff */
[----:B------:R-:W1:Y:S02]  /*6860*/  SYNCS.PHASECHK.TRANS64.TRYWAIT P1, [R0+URZ+0x160], R3 ;  /* 0x00016003000075a7 */ /* 0x000e6400080211ff */
[----:B-1----:R-:W-:Y:S05]  /*6870*/  @!P1 BRA `(.L_x_114) ;  /* 0x0000001800009947 */ /* 0x002fea0003800000 */
.L_x_113:
[----:B------:R-:W-:Y:S05]  /*6880*/  BSYNC B0 ;  /* 0x0000000000007941 */ /* 0x000fea0003800000 */
.L_x_112:
[----:B------:R-:W-:Y:S01]  /*6890*/  CS2R R24, SRZ ;  /* 0x0000000000187805 */ /* 0x000fe2000001ff00 */
[----:B------:R-:W-:Y:S05]  /*68a0*/  @P0 WARPSYNC.ALL ;  /* 0x0000000000000948 */ /* 0x000fea0003800000 */
[----:B------:R2:W1:Y:S02]  /*68b0*/  @P0 LDSM.16.M88.4 R24, [R50+0x300] ;  /* 0x000300003218083b */ /* 0x0004640000000200 */
.L_x_111:
[----:B------:R-:W-:Y:S05]  /*68c0*/  BSYNC B1 ;  /* 0x0000000000017941 */ /* 0x000fea0003800000 */
.L_x_110:
[----:B-1----:R-:W-:Y:S04]  /*68d0*/  SHF.R.U32.HI R3, RZ, 0x15, R18 ;  /* 0x00000015ff037819 */ /* 0x002fe80000011612 */
[----:B------:R-:W-:Y:S01]  /*68e0*/  LOP3.LUT P0, RZ, R3, 0x3, R40, 0x48, !PT ;  /* 0x0000000303ff7812 */ /* 0x000fe20007804828 */
[----:B------:R-:W-:Y:S01]  /*68f0*/  @!UPT UIADD3 URZ, UPT, UPT, URZ, URZ, URZ ;  /* 0x000000fffffff290 */ /* 0x000fe2000fffe0ff */
[----:B---3--:R-:W-:Y:S11]  /*6900*/  @P4 BRA `(.L_x_115) ;  /* 0x0000000000084947 */ /* 0x008ff60003800000 */
[----:B------:R-:W1:Y:S02]  /*6910*/  SYNCS.PHASECHK.TRANS64.TRYWAIT P1, [R36+URZ+0x1b0], R7 ;  /* 0x0001b007240075a7 */ /* 0x000e6400080211ff */
[----:B-1----:R-:W-:Y:S05]  /*6920*/  @!P1 BRA `(.L_x_116) ;  /* 0x0000001400e89947 */ /* 0x002fea0003800000 */
.L_x_115:
[----:B------:R-:W-:Y:S05]  /*6930*/  @!P0 BRA `(.L_x_117) ;  /* 0x0000000000408947 */ /* 0x000fea0003800000 */
[----:B------:R-:W3:Y:S01]  /*6940*/  LDCU.64 UR8, c[0x4][0x70] ;  /* 0x01000e00ff0877ac */ /* 0x000ee20008000a00 */
[----:B------:R-:W-:Y:S01]  /*6950*/  MOV R15, 0x0 ;  /* 0x00000000000f7802 */ /* 0x000fe20000000f00 */
[----:B------:R-:W-:Y:S02]  /*6960*/  HFMA2 R12, -RZ, RZ, 0, 5.9604644775390625e-08 ;  /* 0x00000001ff0c7431 */ /* 0x000fe400000001ff */
[----:B------:R-:W-:Y:S02]  /*6970*/  IMAD.MOV.U32 R8, RZ, RZ, 0x192 ;  /* 0x00000192ff087424 */ /* 0x000fe400078e00ff */
[----:B------:R-:W-:Y:S01]  /*6980*/  IMAD.MOV.U32 R13, RZ, RZ, RZ ;  /* 0x000000ffff0d7224 */ /* 0x000fe200078e00ff */
[----:B------:R-:W1:Y:S01]  /*6990*/  LDCU.64 UR6, c[0x4][0x78] ;  /* 0x01000f00ff0677ac */ /* 0x000e620008000a00 */
[----:B------:R-:W2:Y:S01]  /*69a0*/  LDC.64 R14, c[0x4][R15] ;  /* 0x010000000f0e7b82 */ /* 0x000ea20000000a00 */
[----:B------:R-:W5:Y:S01]  /*69b0*/  LDCU.64 UR4, c[0x4][0x10] ;  /* 0x01000200ff0477ac */ /* 0x000f620008000a00 */
[----:B---3--:R-:W-:Y:S01]  /*69c0*/  MOV R5, UR9 ;  /* 0x0000000900057c02 */ /* 0x008fe20008000f00 */
[----:B------:R-:W-:Y:S01]  /*69d0*/  IMAD.U32 R4, RZ, RZ, UR8 ;  /* 0x00000008ff047e24 */ /* 0x000fe2000f8e00ff */
[----:B-1----:R-:W-:Y:S01]  /*69e0*/  MOV R7, UR7 ;  /* 0x0000000700077c02 */ /* 0x002fe20008000f00 */
[----:B------:R-:W-:Y:S01]  /*69f0*/  IMAD.U32 R6, RZ, RZ, UR6 ;  /* 0x00000006ff067e24 */ /* 0x000fe2000f8e00ff */
[----:B-----5:R-:W-:Y:S01]  /*6a00*/  MOV R11, UR5 ;  /* 0x00000005000b7c02 */ /* 0x020fe20008000f00 */
[----:B------:R-:W-:Y:S02]  /*6a10*/  IMAD.U32 R10, RZ, RZ, UR4 ;  /* 0x00000004ff0a7e24 */ /* 0x000fe4000f8e00ff */
[----:B------:R-:W-:Y:S07]  /*6a20*/  LEPC R20, `(.L_x_117) ;  /* 0x000000001014794e */ /* 0x000fee0000000000 */
[----:B--2-4-:R-:W-:Y:S05]  /*6a30*/  CALL.ABS.NOINC R14 ;  /* 0x000000000e007343 */ /* 0x014fea0003c00000 */
.L_x_117:
[----:B------:R-:W-:Y:S01]  /*6a40*/  ISETP.NE.AND P0, PT, R48, RZ, PT ;  /* 0x000000ff3000720c */ /* 0x000fe20003f05270 */
[----:B------:R-:W-:Y:S05]  /*6a50*/  WARPSYNC.ALL ;  /* 0x0000000000007948 */ /* 0x000fea0003800000 */
[----:B------:R-:W-:Y:S01]  /*6a60*/  R2UR UR4, R18 ;  /* 0x00000000120472ca */ /* 0x000fe200000e0000 */
[----:B------:R-:W3:Y:S01]  /*6a70*/  S2UR UR5, SR_CgaCtaId ;  /* 0x00000000000579c3 */ /* 0x000ee20000008800 */
[--C-:B------:R-:W-:Y:S01]  /*6a80*/  HADD2.F32 R0, -RZ, R24.reuse.H0_H0 ;  /* 0x20000018ff007230 */ /* 0x100fe20000004100 */
[----:B------:R-:W-:Y:S01]  /*6a90*/  BSSY.RECONVERGENT B0, `(.L_x_118) ;  /* 0x0000034000007945 */ /* 0x000fe20003800200 */
[----:B------:R-:W-:Y:S02]  /*6aa0*/  HADD2.F32 R12, -RZ, R24.H1_H1 ;  /* 0x30000018ff0c7230 */ /* 0x000fe40000004100 */
[--C-:B------:R-:W-:Y:S02]  /*6ab0*/  HADD2.F32 R3, -RZ, R25.reuse.H0_H0 ;  /* 0x20000019ff037230 */ /* 0x100fe40000004100 */
[----:B------:R-:W-:Y:S02]  /*6ac0*/  HADD2.F32 R14, -RZ, R25.H1_H1 ;  /* 0x30000019ff0e7230 */ /* 0x000fe40000004100 */
[--C-:B------:R-:W-:Y:S02]  /*6ad0*/  HADD2.F32 R13, -RZ, R26.reuse.H0_H0 ;  /* 0x2000001aff0d7230 */ /* 0x100fe40000004100 */
[----:B------:R-:W-:Y:S01]  /*6ae0*/  HADD2.F32 R20, -RZ, R26.H1_H1 ;  /* 0x3000001aff147230 */ /* 0x000fe20000004100 */
[----:B-1----:R-:W4:Y:S01]  /*6af0*/  LDTM.16dp256bit.x2 R4, tmem[UR4] ;  /* 0x00000004000479ee */ /* 0x002f2200080a0000 */
[----:B------:R-:W-:Y:S01]  /*6b00*/  R2UR UR4, R36 ;  /* 0x00000000240472ca */ /* 0x000fe200000e0000 */
[----:B------:R-:W-:Y:S01]  /*6b10*/  NOP ;  /* 0x0000000000007918 */ /* 0x000fe20000000000 */
[--C-:B------:R-:W-:Y:S02]  /*6b20*/  HADD2.F32 R15, -RZ, R27.reuse.H0_H0 ;  /* 0x2000001bff0f7230 */ /* 0x100fe40000004100 */
[----:B------:R-:W-:Y:S09]  /*6b30*/  HADD2.F32 R22, -RZ, R27.H1_H1 ;  /* 0x3000001bff167230 */ /* 0x000ff20000004100 */
[----:B------:R-:W-:Y:S01]  /*6b40*/  UIADD3 UR4, UPT, UPT, UR4, 0x1d0, URZ ;  /* 0x000001d004047890 */ /* 0x000fe2000fffe0ff */
[C---:B----4-:R-:W-:Y:S01]  /*6b50*/  FMUL R4, R17.reuse, R4 ;  /* 0x0000000411047220 */ /* 0x050fe20000400000 */
[C---:B------:R-:W-:Y:S01]  /*6b60*/  FMUL R5, R17.reuse, R5 ;  /* 0x0000000511057220 */ /* 0x040fe20000400000 */
[C---:B------:R-:W-:Y:S01]  /*6b70*/  FMUL R6, R17.reuse, R6 ;  /* 0x0000000611067220 */ /* 0x040fe20000400000 */
[----:B------:R-:W-:Y:S01]  /*6b80*/  FMUL R7, R17, R7 ;  /* 0x0000000711077220 */ /* 0x000fe20000400000 */
[----:B------:R-:W-:Y:S01]  /*6b90*/  FFMA R4, R19, R0, R4 ;  /* 0x0000000013047223 */ /* 0x000fe20000000004 */
[----:B------:R-:W-:Y:S01]  /*6ba0*/  FMUL R8, R17, R8 ;  /* 0x0000000811087220 */ /* 0x000fe20000400000 */
[----:B------:R-:W-:Y:S01]  /*6bb0*/  FFMA R5, R19, R12, R5 ;  /* 0x0000000c13057223 */ /* 0x000fe20000000005 */
[----:B------:R-:W-:Y:S01]  /*6bc0*/  FMUL R9, R17, R9 ;  /* 0x0000000911097220 */ /* 0x000fe20000400000 */
[----:B------:R-:W-:Y:S01]  /*6bd0*/  FFMA R6, R19, R3, R6 ;  /* 0x0000000313067223 */ /* 0x000fe20000000006 */
[----:B------:R-:W-:Y:S01]  /*6be0*/  FMUL R10, R17, R10 ;  /* 0x0000000a110a7220 */ /* 0x000fe20000400000 */
[----:B------:R-:W-:Y:S01]  /*6bf0*/  FFMA R7, R19, R14, R7 ;  /* 0x0000000e13077223 */ /* 0x000fe20000000007 */
[----:B------:R-:W-:Y:S01]  /*6c00*/  FMUL R11, R17, R11 ;  /* 0x0000000b110b7220 */ /* 0x000fe20000400000 */
[C---:B------:R-:W-:Y:S01]  /*6c10*/  FFMA R8, R19.reuse, R13, R8 ;  /* 0x0000000d13087223 */ /* 0x040fe20000000008 */
[C---:B------:R-:W-:Y:S01]  /*6c20*/  FFMA R9, R19.reuse, R20, R9 ;  /* 0x0000001413097223 */ /* 0x040fe20000000009 */
[C---:B------:R-:W-:Y:S01]  /*6c30*/  FFMA R10, R19.reuse, R15, R10 ;  /* 0x0000000f130a7223 */ /* 0x040fe2000000000a */
[----:B------:R-:W-:Y:S01]  /*6c40*/  FFMA R11, R19, R22, R11 ;  /* 0x00000016130b7223 */ /* 0x000fe2000000000b */
[----:B---3--:R-:W-:Y:S01]  /*6c50*/  UPRMT UR4, UR5, 0x654, UR4 ;  /* 0x0000065405047896 */ /* 0x008fe20008000004 */
[----:B------:R-:W-:Y:S02]  /*6c60*/  F2FP.F16.F32.PACK_AB R36, R5, R4 ;  /* 0x000000040524723e */ /* 0x000fe400000000ff */
[----:B------:R-:W-:Y:S02]  /*6c70*/  F2FP.F16.F32.PACK_AB R37, R7, R6 ;  /* 0x000000060725723e */ /* 0x000fe400000000ff */
[----:B------:R-:W-:Y:S02]  /*6c80*/  F2FP.F16.F32.PACK_AB R38, R9, R8 ;  /* 0x000000080926723e */ /* 0x000fe400000000ff */
[----:B------:R-:W-:Y:S02]  /*6c90*/  F2FP.F16.F32.PACK_AB R39, R11, R10 ;  /* 0x0000000a0b27723e */ /* 0x000fe400000000ff */
[----:B------:R-:W-:Y:S03]  /*6ca0*/  SYNCS.ARRIVE.TRANS64.RED.A1T0 RZ, [UR4], RZ ;  /* 0x000000ffffff79a7 */ /* 0x000fe60008100404 */
[----:B------:R1:W-:Y:S01]  /*6cb0*/  STSM.16.M88.4 [R50+0x300], R36 ;  /* 0x0003002432007844 */ /* 0x0003e20000000200 */
[----:B------:R-:W-:Y:S01]  /*6cc0*/  @!PT LDS RZ, [RZ] ;  /* 0x00000000fffff984 */ /* 0x000fe20000000800 */
[----:B------:R-:W-:Y:S01]  /*6cd0*/  @!PT LDS RZ, [RZ] ;  /* 0x00000000fffff984 */ /* 0x000fe20000000800 */
[----:B------:R-:W-:Y:S01]  /*6ce0*/  @!PT LDS RZ, [RZ] ;  /* 0x00000000fffff984 */ /* 0x000fe20000000800 */
[----:B------:R-:W-:Y:S01]  /*6cf0*/  @!PT LDS RZ, [RZ] ;  /* 0x00000000fffff984 */ /* 0x000fe20000000800 */
[----:B------:R3:W-:Y:S07]  /*6d00*/  MEMBAR.ALL.CTA ;  /* 0x0000000000007992 */ /* 0x0007ee0000008000 */
[----:B---3--:R-:W3:Y:S02]  /*6d10*/  FENCE.VIEW.ASYNC.S ;  /* 0x00000000000073c6 */ /* 0x008ee40000000000 */
[----:B---3--:R-:W-:Y:S06]  /*6d20*/  BAR.SYNC.DEFER_BLOCKING 0x1, 0x80 ;  /* 0x0042000000007b1d */ /* 0x008fec0000010000 */
[----:B------:R-:W-:Y:S05]  /*6d30*/  @P0 BRA `(.L_x_119) ;  /* 0x0000000000240947 */ /* 0x000fea0003800000 */
[----:B------:R-:W-:Y:S01]  /*6d40*/  R2UR UR5, R52 ;  /* 0x00000000340572ca */ /* 0x000fe200000e0000 */
[----:B------:R-:W-:Y:S02]  /*6d50*/  UIADD3 UR4, UP0, UPT, UR62, 0x680, URZ ;  /* 0x000006803e047890 */ /* 0x000fe4000ff1e0ff */
[----:B------:R-:W-:Y:S02]  /*6d60*/  USHF.L.U32 UR9, UR45, 0x4, URZ ;  /* 0x000000042d097899 */ /* 0x000fe400080006ff */
[----:B------:R-:W-:Y:S01]  /*6d70*/  USHF.L.U32 UR10, UR46, 0x6, URZ ;  /* 0x000000062e0a7899 */ /* 0x000fe200080006ff */
[----:B------:R-:W-:Y:S07]  /*6d80*/  UMOV UR11, UR36 ;  /* 0x00000024000b7c82 */ /* 0x000fee0008000000 */
[----:B------:R-:W-:Y:S02]  /*6d90*/  UIADD3 UR8, UPT, UPT, UR44, 0x300, UR5 ;  /* 0x000003002c087890 */ /* 0x000fe4000fffe005 */
[----:B------:R-:W-:Y:S09]  /*6da0*/  UIADD3.X UR5, UPT, UPT, URZ, UR63, URZ, UP0, !UPT ;  /* 0x0000003fff057290 */ /* 0x000ff200087fe4ff */
[----:B------:R3:W-:Y:S02]  /*6db0*/  UTMASTG.3D [UR8], [UR4] ;  /* 0x00000008040073b5 */ /* 0x0007e40008010000 */
[----:B---3--:R0:W-:Y:S02]  /*6dc0*/  UTMACMDFLUSH ;  /* 0x00000000000079b7 */ /* 0x0081e40000000000 */
.L_x_119:
[----:B------:R-:W-:Y:S05]  /*6dd0*/  BSYNC.RECONVERGENT B0 ;  /* 0x0000000000007941 */ /* 0x000fea0003800200 */
.L_x_118:
[----:B------:R-:W-:Y:S04]  /*6de0*/  BSSY.RECONVERGENT B0, `(.L_x_120) ;  /* 0x0000003000007945 */ /* 0x000fe80003800200 */
[----:B------:R-:W-:Y:S05]  /*6df0*/  @P0 BRA `(.L_x_121) ;  /* 0x0000000000040947 */ /* 0x000fea0003800000 */
[----:B------:R-:W-:Y:S04]  /*6e00*/  DEPBAR.LE SB0, 0x0 ;  /* 0x000080000000791a */ /* 0x000fe80000000000 */
.L_x_121:
[----:B------:R-:W-:Y:S05]  /*6e10*/  BSYNC.RECONVERGENT B0 ;  /* 0x0000000000007941 */ /* 0x000fea0003800200 */
.L_x_120:
[----:B------:R-:W-:Y:S01]  /*6e20*/  BAR.SYNC.DEFER_BLOCKING 0x1, 0x80 ;  /* 0x0042000000007b1d */ /* 0x000fe20000010000 */
[----:B------:R-:W-:Y:S01]  /*6e30*/  UIADD3 UR47, UPT, UPT, UR47, 0x1, URZ ;  /* 0x000000012f2f7890 */ /* 0x000fe2000fffe0ff */
[----:B------:R-:W-:Y:S02]  /*6e40*/  IADD3 R0, PT, PT, R2, 0x1, RZ ;  /* 0x0000000102007810 */ /* 0x000fe40007ffe0ff */
[----:B------:R-:W-:Y:S01]  /*6e50*/  IADD3 R43, PT, PT, R43, 0x1, RZ ;  /* 0x000000012b2b7810 */ /* 0x000fe20007ffe0ff */
[----:B------:R-:W-:Y:S09]  /*6e60*/  UISETP.NE.AND UP0, UPT, UR47, URZ, UPT ;  /* 0x000000ff2f00728c */ /* 0x000ff2000bf05270 */
[----:B------:R-:W-:Y:S05]  /*6e70*/  BRA.U !UP0, `(.L_x_122) ;  /* 0x0000000108287547 */ /* 0x000fea000b800000 */
[----:B------:R-:W-:Y:S01]  /*6e80*/  ISETP.NE.AND P0, PT, R49, RZ, PT ;  /* 0x000000ff3100720c */ /* 0x000fe20003f05270 */
[----:B------:R-:W3:Y:S11]  /*6e90*/  S2R R2, SR_CgaCtaId ;  /* 0x0000000000027919 */ /* 0x000ef60000008800 */
[----:B------:R-:W-:Y:S01]  /*6ea0*/  @!UPT UIADD3 URZ, UPT, UPT, URZ, URZ, URZ ;  /* 0x000000fffffff290 */ /* 0x000fe2000fffe0ff */
[C---:B------:R-:W-:Y:S01]  /*6eb0*/  @P0 LEA R3, R42.reuse, UR44, 0x3 ;  /* 0x0000002c2a030c11 */ /* 0x040fe2000f8e18ff */
[----:B------:R-:W-:Y:S04]  /*6ec0*/  VIADD R42, R42, 0x1 ;  /* 0x000000012a2a7836 */ /* 0x000fe80000000000 */
[----:B------:R-:W-:Y:S05]  /*6ed0*/  @P0 VIADD R3, R3, 0x170 ;  /* 0x0000017003030836 */ /* 0x000fea0000000000 */
[----:B---3--:R-:W-:Y:S04]  /*6ee0*/  @P0 PRMT R2, R2, 0x654, R3 ;  /* 0x0000065402020816 */ /* 0x008fe80000000003 */
[----:B------:R3:W-:Y:S01]  /*6ef0*/  @P0 SYNCS.ARRIVE.TRANS64.RED.A1T0 RZ, [R2+URZ], RZ ;  /* 0x000000ff02ff09a7 */ /* 0x0007e200081004ff */
[C---:B------:R-:W-:Y:S04]  /*6f00*/  ISETP.NE.AND P0, PT, R42.reuse, 0x2, PT ;  /* 0x000000022a00780c */ /* 0x040fe80003f05270 */
[----:B------:R-:W-:Y:S09]  /*6f10*/  SEL R42, R42, RZ, P0 ;  /* 0x000000ff2a2a7207 */ /* 0x000ff20000000000 */
.L_x_122:
[----:B------:R-:W-:Y:S01]  /*6f20*/  ISETP.NE.AND P0, PT, R41, 0x2, PT ;  /* 0x000000022900780c */ /* 0x000fe20003f05270 */
[----:B------:R-:W-:Y:S01]  /*6f30*/  UISETP.NE.AND UP0, UPT, UR55, URZ, UPT ;  /* 0x000000ff3700728c */ /* 0x000fe2000bf05270 */
[----:B------:R-:W-:Y:S01]  /*6f40*/  ISETP.NE.AND P1, PT, R0, 0x4, PT ;  /* 0x000000040000780c */ /* 0x000fe20003f25270 */
[----:B------:R-:W-:Y:S01]  /*6f50*/  UIADD3 UR45, UPT, UPT, UR37, UR58, URZ ;  /* 0x0000003a252d7290 */ /* 0x000fe2000fffe0ff */
[----:B------:R-:W-:Y:S01]  /*6f60*/  ISETP.NE.AND P2, PT, R43, 0x2, PT ;  /* 0x000000022b00780c */ /* 0x000fe20003f45270 */
[----:B------:R-:W-:Y:S01]  /*6f70*/  UIADD3 UR46, UPT, UPT, UR38, UR59, URZ ;  /* 0x0000003b262e7290 */ /* 0x000fe2000fffe0ff */
[----:B------:R-:W-:Y:S01]  /*6f80*/  SEL R5, RZ, 0x1, P0 ;  /* 0x00000001ff057807 */ /* 0x000fe20000000000 */
[----:B------:R-:W-:Y:S01]  /*6f90*/  UMOV UR36, UR54 ;  /* 0x0000003600247c82 */ /* 0x000fe20008000000 */
[----:B------:R-:W-:Y:S02]  /*6fa0*/  SEL R4, RZ, 0x1, P1 ;  /* 0x00000001ff047807 */ /* 0x000fe40000800000 */
[----:B------:R-:W-:Y:S02]  /*6fb0*/  SEL R3, RZ, 0x1, P2 ;  /* 0x00000001ff037807 */ /* 0x000fe40001000000 */
[----:B------:R-:W-:Y:S02]  /*6fc0*/  LOP3.LUT R44, R44, R5, RZ, 0x3c, !PT ;  /* 0x000000052c2c7212 */ /* 0x000fe400078e3cff */
[----:B------:R-:W-:Y:S02]  /*6fd0*/  LOP3.LUT R45, R45, R4, RZ, 0x3c, !PT ;  /* 0x000000042d2d7212 */ /* 0x000fe400078e3cff */
[----:B------:R-:W-:Y:S02]  /*6fe0*/  LOP3.LUT R46, R46, R3, RZ, 0x3c, !PT ;  /* 0x000000032e2e7212 */ /* 0x000fe400078e3cff */
[----:B------:R-:W-:Y:S02]  /*6ff0*/  SEL R41, R41, RZ, P0 ;  /* 0x000000ff29297207 */ /* 0x000fe40000000000 */
[----:B---3--:R-:W-:Y:S02]  /*7000*/  SEL R2, R0, RZ, P1 ;  /* 0x000000ff00027207 */ /* 0x008fe40000800000 */
[----:B------:R-:W-:Y:S01]  /*7010*/  SEL R43, R43, RZ, P2 ;  /* 0x000000ff2b2b7207 */ /* 0x000fe20001000000 */
[----:B------:R-:W-:Y:S06]  /*7020*/  BRA.U UP0, `(.L_x_123) ;  /* 0xffffffe900b07547 */ /* 0x000fec000b83ffff */
[----:B------:R-:W-:-:S09]  /*7030*/  UISETP.NE.AND UP0, UPT, UR61, URZ, UPT ;  /* 0x000000ff3d00728c */ /* 0x000fd2000bf05270 */
[----:B------:R-:W-:Y:S05]  /*7040*/  BRA.U !UP0, `(.L_x_124) ;  /* 0x0000000108487547 */ /* 0x000fea000b800000 */
[----:B------:R-:W3:Y:S02]  /*7050*/  LDCU.64 UR4, c[0x0][0x890] ;  /* 0x00011200ff0477ac */ /* 0x000ee40008000a00 */
[----:B---3--:R-:W-:-:S04]  /*7060*/  UISETP.NE.U32.AND UP0, UPT, UR4, URZ, UPT ;  /* 0x000000ff0400728c */ /* 0x008fc8000bf05070 */
[----:B------:R-:W-:-:S09]  /*7070*/  UISETP.NE.AND.EX UP0, UPT, UR5, URZ, UPT, UP0 ;  /* 0x000000ff0500728c */ /* 0x000fd2000bf05300 */
[----:B------:R-:W-:Y:S05]  /*7080*/  BRA.U UP0, `(.L_x_125) ;  /* 0x00000001000c7547 */ /* 0x000fea000b800000 */
[----:B------:R-:W-:-:S13]  /*7090*/  FSETP.NEU.AND P0, PT, R19, RZ, PT ;  /* 0x000000ff1300720b */ /* 0x000fda0003f0d000 */
[----:B------:R-:W-:Y:S05]  /*70a0*/  @!P0 EXIT ;  /* 0x000000000000894d */ /* 0x000fea0003800000 */
[----:B------:R-:W-:Y:S05]  /*70b0*/  BRA `(.L_x_124) ;  /* 0x00000000002c7947 */ /* 0x000fea0003800000 */
.L_x_125:
[----:B------:R-:W-:Y:S01]  /*70c0*/  LOP3.LUT P0, RZ, R23, 0xff, RZ, 0xc0, !PT ;  /* 0x000000ff17ff7812 */ /* 0x000fe2000780c0ff */
[----:B------:R-:W-:-:S12]  /*70d0*/  BSSY.RECONVERGENT B0, `(.L_x_124) ;  /* 0x0000009000007945 */ /* 0x000fd80003800200 */
[----:B------:R-:W-:Y:S05]  /*70e0*/  @P0 BRA `(.L_x_126) ;  /* 0x0000000000140947 */ /* 0x000fea0003800000 */
[----:B------:R-:W3:Y:S02]  /*70f0*/  LDCU.64 UR4, c[0x0][0x888] ;  /* 0x00011100ff0477ac */ /* 0x000ee40008000a00 */
[----:B---3--:R-:W-:-:S04]  /*7100*/  ISETP.NE.U32.AND P0, PT, RZ, UR4, PT ;  /* 0x00000004ff007c0c */ /* 0x008fc8000bf05070 */
[----:B------:R-:W-:-:S13]  /*7110*/  ISETP.NE.AND.EX P0, PT, RZ, UR5, PT, P0 ;  /* 0x00000005ff007c0c */ /* 0x000fda000bf05300 */
[----:B------:R-:W-:Y:S05]  /*7120*/  @!P0 EXIT ;  /* 0x000000000000894d */ /* 0x000fea0003800000 */
[----:B------:R-:W-:Y:S05]  /*7130*/  BRA `(.L_x_127) ;  /* 0x0000000000087947 */ /* 0x000fea0003800000 */
.L_x_126:
[----:B------:R-:W-:-:S13]  /*7140*/  FSETP.NEU.AND P0, PT, R19, RZ, PT ;  /* 0x000000ff1300720b */ /* 0x000fda0003f0d000 */
[----:B------:R-:W-:Y:S05]  /*7150*/  @!P0 EXIT ;  /* 0x000000000000894d */ /* 0x000fea0003800000 */
.L_x_127:
[----:B------:R-:W-:Y:S05]  /*7160*/  BSYNC.RECONVERGENT B0 ;  /* 0x0000000000007941 */ /* 0x000fea0003800200 */
.L_x_124:
[----:B------:R-:W-:-:S04]  /*7170*/  DEPBAR.LE SB0, 0x0 ;  /* 0x000080000000791a */ /* 0x000fc80000000000 */
[----:B------:R-:W-:Y:S05]  /*7180*/  EXIT ;  /* 0x000000000000794d */ /* 0x000fea0003800000 */
.L_x_25:
[----:B-1----:R1:W3:Y:S02]  /*7190*/  SYNCS.PHASECHK.TRANS64.TRYWAIT P0, [R0+URZ+0x200], R3 ;  /* 0x00020003000075a7 */ /* 0x0022e400080011ff */
[----:B---3--:R-:W-:Y:S05]  /*71a0*/  @!P0 NANOSLEEP.SYNCS 0x989680 ;  /* 0x009896800000895d */ /* 0x008fea0003900000 */
[----:B------:R-:W3:Y:S02]  /*71b0*/  @!P0 SYNCS.PHASECHK.TRANS64 P0, [R0+URZ+0x200], R3 ;  /* 0x00020003000085a7 */ /* 0x000ee400080010ff */
[----:B---3--:R-:W-:Y:S05]  /*71c0*/  @!P0 BRA `(.L_x_25) ;  /* 0xfffffffc00f08947 */ /* 0x008fea000383ffff */
[----:B------:R-:W-:Y:S05]  /*71d0*/  BRA `(.L_x_128) ;  /* 0xffffffa800347947 */ /* 0x000fea000383ffff */
.L_x_28:
[----:B-1----:R-:W-:-:S07]  /*71e0*/  MOV R0, UR33 ;  /* 0x0000002100007c02 */ /* 0x002fce0008000f00 */
.L_x_129:
[----:B-1----:R1:W3:Y:S02]  /*71f0*/  SYNCS.PHASECHK.TRANS64.TRYWAIT P0, [R0+URZ+0xb0], R3 ;  /* 0x0000b003000075a7 */ /* 0x0022e400080011ff */
[----:B---3--:R-:W-:Y:S05]  /*7200*/  @!P0 NANOSLEEP.SYNCS 0x989680 ;  /* 0x009896800000895d */ /* 0x008fea0003900000 */
[----:B------:R-:W3:Y:S02]  /*7210*/  @!P0 SYNCS.PHASECHK.TRANS64 P0, [R0+URZ+0xb0], R3 ;  /* 0x0000b003000085a7 */ /* 0x000ee400080010ff */
[----:B---3--:R-:W-:Y:S05]  /*7220*/  @!P0 BRA `(.L_x_129) ;  /* 0xfffffffc00f08947 */ /* 0x008fea000383ffff */
[----:B------:R-:W-:Y:S05]  /*7230*/  BRA `(.L_x_27) ;  /* 0xffffffa800747947 */ /* 0x000fea000383ffff */
.L_x_35:
[----:B-1----:R-:W-:-:S07]  /*7240*/  MOV R0, UR9 ;  /* 0x0000000900007c02 */ /* 0x002fce0008000f00 */
.L_x_130:
[----:B-1----:R1:W3:Y:S02]  /*7250*/  SYNCS.PHASECHK.TRANS64.TRYWAIT P0, [R0+URZ+0xb0], R3 ;  /* 0x0000b003000075a7 */ /* 0x0022e400080011ff */
[----:B---3--:R-:W-:Y:S05]  /*7260*/  @!P0 NANOSLEEP.SYNCS 0x989680 ;  /* 0x009896800000895d */ /* 0x008fea0003900000 */
[----:B------:R-:W3:Y:S02]  /*7270*/  @!P0 SYNCS.PHASECHK.TRANS64 P0, [R0+URZ+0xb0], R3 ;  /* 0x0000b003000085a7 */ /* 0x000ee400080010ff */
[----:B---3--:R-:W-:Y:S05]  /*7280*/  @!P0 BRA `(.L_x_130) ;  /* 0xfffffffc00f08947 */ /* 0x008fea000383ffff */
[----:B------:R-:W-:Y:S05]  /*7290*/  BRA `(.L_x_34) ;  /* 0xffffffac00347947 */ /* 0x000fea000383ffff */
.L_x_40:
[----:B-1----:R1:W3:Y:S02]  /*72a0*/  SYNCS.PHASECHK.TRANS64.TRYWAIT P0, [R3+URZ+0x190], R0 ;  /* 0x00019000030075a7 */ /* 0x0022e400080011ff */
[----:B---3--:R-:W-:Y:S05]  /*72b0*/  @!P0 NANOSLEEP.SYNCS 0x989680 ;  /* 0x009896800000895d */ /* 0x008fea0003900000 */
[----:B------:R-:W3:Y:S02]  /*72c0*/  @!P0 SYNCS.PHASECHK.TRANS64 P0, [R3+URZ+0x190], R0 ;  /* 0x00019000030085a7 */ /* 0x000ee400080010ff */
[----:B---3--:R-:W-:Y:S05]  /*72d0*/  @!P0 BRA `(.L_x_40) ;  /* 0xfffffffc00f08947 */ /* 0x008fea000383ffff */
[----:B------:R-:W-:Y:S05]  /*72e0*/  BRA `(.L_x_131) ;  /* 0xffffffac00d47947 */ /* 0x000fea000383ffff */
.L_x_44:
[----:B-1----:R-:W-:-:S07]  /*72f0*/  MOV R0, UR4 ;  /* 0x0000000400007c02 */ /* 0x002fce0008000f00 */
.L_x_132:
[----:B-1----:R1:W3:Y:S02]  /*7300*/  SYNCS.PHASECHK.TRANS64.TRYWAIT P0, [R0+URZ], R3 ;  /* 0x00000003000075a7 */ /* 0x0022e400080011ff */
[----:B---3--:R-:W-:Y:S05]  /*7310*/  @!P0 NANOSLEEP.SYNCS 0x989680 ;  /* 0x009896800000895d */ /* 0x008fea0003900000 */
[----:B------:R-:W3:Y:S02]  /*7320*/  @!P0 SYNCS.PHASECHK.TRANS64 P0, [R0+URZ], R3 ;  /* 0x00000003000085a7 */ /* 0x000ee400080010ff */
[----:B---3--:R-:W-:Y:S05]  /*7330*/  @!P0 BRA `(.L_x_132) ;  /* 0xfffffffc00f08947 */ /* 0x008fea000383ffff */
[----:B------:R-:W-:Y:S05]  /*7340*/  BRA `(.L_x_133) ;  /* 0xffffffb400787947 */ /* 0x000fea000383ffff */
.L_x_45:
[----:B------:R-:W-:-:S07]  /*7350*/  MOV R0, UR5 ;  /* 0x0000000500007c02 */ /* 0x000fce0008000f00 */
.L_x_134:
[----:B-1----:R1:W3:Y:S02]  /*7360*/  SYNCS.PHASECHK.TRANS64.TRYWAIT P0, [R0+URZ], R3 ;  /* 0x00000003000075a7 */ /* 0x0022e400080011ff */
[----:B---3--:R-:W-:Y:S05]  /*7370*/  @!P0 NANOSLEEP.SYNCS 0x989680 ;  /* 0x009896800000895d */ /* 0x008fea0003900000 */
[----:B------:R-:W3:Y:S02]  /*7380*/  @!P0 SYNCS.PHASECHK.TRANS64 P0, [R0+URZ], R3 ;  /* 0x00000003000085a7 */ /* 0x000ee400080010ff */
[----:B---3--:R-:W-:Y:S05]  /*7390*/  @!P0 BRA `(.L_x_134) ;  /* 0xfffffffc00f08947 */ /* 0x008fea000383ffff */
[----:B------:R-:W-:Y:S05]  /*73a0*/  BRA `(.L_x_135) ;  /* 0xffffffb400847947 */ /* 0x000fea000383ffff */
.L_x_46:
[----:B------:R-:W-:-:S07]  /*73b0*/  MOV R0, UR5 ;  /* 0x0000000500007c02 */ /* 0x000fce0008000f00 */
.L_x_136:
[----:B-1----:R1:W3:Y:S02]  /*73c0*/  SYNCS.PHASECHK.TRANS64.TRYWAIT P0, [R0+URZ], R3 ;  /* 0x00000003000075a7 */ /* 0x0022e400080011ff */
[----:B---3--:R-:W-:Y:S05]  /*73d0*/  @!P0 NANOSLEEP.SYNCS 0x989680 ;  /* 0x009896800000895d */ /* 0x008fea0003900000 */
[----:B------:R-:W3:Y:S02]  /*73e0*/  @!P0 SYNCS.PHASECHK.TRANS64 P0, [R0+URZ], R3 ;  /* 0x00000003000085a7 */ /* 0x000ee400080010ff */
[----:B---3--:R-:W-:Y:S05]  /*73f0*/  @!P0 BRA `(.L_x_136) ;  /* 0xfffffffc00f08947 */ /* 0x008fea000383ffff */
[----:B------:R-:W-:Y:S05]  /*7400*/  BRA `(.L_x_137) ;  /* 0xffffffb400907947 */ /* 0x000fea000383ffff */
.L_x_47:
[----:B------:R-:W-:-:S07]  /*7410*/  MOV R0, UR5 ;  /* 0x0000000500007c02 */ /* 0x000fce0008000f00 */
.L_x_138:
[----:B-1----:R1:W3:Y:S02]  /*7420*/  SYNCS.PHASECHK.TRANS64.TRYWAIT P0, [R0+URZ], R3 ;  /* 0x00000003000075a7 */ /* 0x0022e400080011ff */
[----:B---3--:R-:W-:Y:S05]  /*7430*/  @!P0 NANOSLEEP.SYNCS 0x989680 ;  /* 0x009896800000895d */ /* 0x008fea0003900000 */
[----:B------:R-:W3:Y:S02]  /*7440*/  @!P0 SYNCS.PHASECHK.TRANS64 P0, [R0+URZ], R3 ;  /* 0x00000003000085a7 */ /* 0x000ee400080010ff */
[----:B---3--:R-:W-:Y:S05]  /*7450*/  @!P0 BRA `(.L_x_138) ;  /* 0xfffffffc00f08947 */ /* 0x008fea000383ffff */
[----:B------:R-:W-:Y:S05]  /*7460*/  BRA `(.L_x_139) ;  /* 0xffffffb4009c7947 */ /* 0x000fea000383ffff */
.L_x_48:
[----:B------:R-:W-:-:S07]  /*7470*/  MOV R0, UR5 ;  /* 0x0000000500007c02 */ /* 0x000fce0008000f00 */
.L_x_140:
[----:B-1----:R1:W3:Y:S02]  /*7480*/  SYNCS.PHASECHK.TRANS64.TRYWAIT P0, [R0+URZ], R3 ;  /* 0x00000003000075a7 */ /* 0x0022e400080011ff */
[----:B---3--:R-:W-:Y:S05]  /*7490*/  @!P0 NANOSLEEP.SYNCS 0x989680 ;  /* 0x009896800000895d */ /* 0x008fea0003900000 */
[----:B------:R-:W3:Y:S02]  /*74a0*/  @!P0 SYNCS.PHASECHK.TRANS64 P0, [R0+URZ], R3 ;  /* 0x00000003000085a7 */ /* 0x000ee400080010ff */
[----:B---3--:R-:W-:Y:S05]  /*74b0*/  @!P0 BRA `(.L_x_140) ;  /* 0xfffffffc00f08947 */ /* 0x008fea000383ffff */
[----:B------:R-:W-:Y:S05]  /*74c0*/  BRA `(.L_x_141) ;  /* 0xffffffb400a87947 */ /* 0x000fea000383ffff */
.L_x_49:
[----:B------:R-:W-:-:S07]  /*74d0*/  MOV R0, UR5 ;  /* 0x0000000500007c02 */ /* 0x000fce0008000f00 */
.L_x_142:
[----:B-1----:R1:W3:Y:S02]  /*74e0*/  SYNCS.PHASECHK.TRANS64.TRYWAIT P0, [R0+URZ], R3 ;  /* 0x00000003000075a7 */ /* 0x0022e400080011ff */
[----:B---3--:R-:W-:Y:S05]  /*74f0*/  @!P0 NANOSLEEP.SYNCS 0x989680 ;  /* 0x009896800000895d */ /* 0x008fea0003900000 */
[----:B------:R-:W3:Y:S02]  /*7500*/  @!P0 SYNCS.PHASECHK.TRANS64 P0, [R0+URZ], R3 ;  /* 0x00000003000085a7 */ /* 0x000ee400080010ff */
[----:B---3--:R-:W-:Y:S05]  /*7510*/  @!P0 BRA `(.L_x_142) ;  /* 0xfffffffc00f08947 */ /* 0x008fea000383ffff */
[----:B------:R-:W-:Y:S05]  /*7520*/  BRA `(.L_x_143) ;  /* 0xffffffb400b47947 */ /* 0x000fea000383ffff */
.L_x_50:
[----:B------:R-:W-:-:S07]  /*7530*/  MOV R0, UR5 ;  /* 0x0000000500007c02 */ /* 0x000fce0008000f00 */
.L_x_144:
[----:B-1----:R1:W3:Y:S02]  /*7540*/  SYNCS.PHASECHK.TRANS64.TRYWAIT P0, [R0+URZ], R3 ;  /* 0x00000003000075a7 */ /* 0x0022e400080011ff */
[----:B---3--:R-:W-:Y:S05]  /*7550*/  @!P0 NANOSLEEP.SYNCS 0x989680 ;  /* 0x009896800000895d */ /* 0x008fea0003900000 */
[----:B------:R-:W3:Y:S02]  /*7560*/  @!P0 SYNCS.PHASECHK.TRANS64 P0, [R0+URZ], R3 ;  /* 0x00000003000085a7 */ /* 0x000ee400080010ff */
[----:B---3--:R-:W-:Y:S05]  /*7570*/  @!P0 BRA `(.L_x_144) ;  /* 0xfffffffc00f08947 */ /* 0x008fea000383ffff */
[----:B------:R-:W-:Y:S05]  /*7580*/  BRA `(.L_x_145) ;  /* 0xffffffb400c07947 */ /* 0x000fea000383ffff */
.L_x_51:
[----:B------:R-:W-:-:S07]  /*7590*/  MOV R0, UR5 ;  /* 0x0000000500007c02 */ /* 0x000fce0008000f00 */
.L_x_146:
[----:B-1----:R1:W3:Y:S02]  /*75a0*/  SYNCS.PHASECHK.TRANS64.TRYWAIT P0, [R0+URZ], R3 ;  /* 0x00000003000075a7 */ /* 0x0022e400080011ff */
[----:B---3--:R-:W-:Y:S05]  /*75b0*/  @!P0 NANOSLEEP.SYNCS 0x989680 ;  /* 0x009896800000895d */ /* 0x008fea0003900000 */
[----:B------:R-:W3:Y:S02]  /*75c0*/  @!P0 SYNCS.PHASECHK.TRANS64 P0, [R0+URZ], R3 ;  /* 0x00000003000085a7 */ /* 0x000ee400080010ff */
[----:B---3--:R-:W-:Y:S05]  /*75d0*/  @!P0 BRA `(.L_x_146) ;  /* 0xfffffffc00f08947 */ /* 0x008fea000383ffff */
[----:B------:R-:W-:Y:S05]  /*75e0*/  BRA `(.L_x_147) ;  /* 0xffffffb400cc7947 */ /* 0x000fea000383ffff */
.L_x_52:
[----:B------:R-:W-:-:S07]  /*75f0*/  MOV R0, UR5 ;  /* 0x0000000500007c02 */ /* 0x000fce0008000f00 */
.L_x_148:
[----:B-1----:R1:W3:Y:S02]  /*7600*/  SYNCS.PHASECHK.TRANS64.TRYWAIT P0, [R0+URZ], R3 ;  /* 0x00000003000075a7 */ /* 0x0022e400080011ff */
[----:B---3--:R-:W-:Y:S05]  /*7610*/  @!P0 NANOSLEEP.SYNCS 0x989680 ;  /* 0x009896800000895d */ /* 0x008fea0003900000 */
[----:B------:R-:W3:Y:S02]  /*7620*/  @!P0 SYNCS.PHASECHK.TRANS64 P0, [R0+URZ], R3 ;  /* 0x00000003000085a7 */ /* 0x000ee400080010ff */
[----:B---3--:R-:W-:Y:S05]  /*7630*/  @!P0 BRA `(.L_x_148) ;  /* 0xfffffffc00f08947 */ /* 0x008fea000383ffff */
[----:B------:R-:W-:Y:S05]  /*7640*/  BRA `(.L_x_149) ;  /* 0xffffffb400d87947 */ /* 0x000fea000383ffff */
.L_x_53:
[----:B------:R-:W-:-:S07]  /*7650*/  MOV R0, UR5 ;  /* 0x0000000500007c02 */ /* 0x000fce0008000f00 */
.L_x_150:
[----:B-1----:R1:W3:Y:S02]  /*7660*/  SYNCS.PHASECHK.TRANS64.TRYWAIT P0, [R0+URZ], R3 ;  /* 0x00000003000075a7 */ /* 0x0022e400080011ff */
[----:B---3--:R-:W-:Y:S05]  /*7670*/  @!P0 NANOSLEEP.SYNCS 0x989680 ;  /* 0x009896800000895d */ /* 0x008fea0003900000 */
[----:B------:R-:W3:Y:S02]  /*7680*/  @!P0 SYNCS.PHASECHK.TRANS64 P0, [R0+URZ], R3 ;  /* 0x00000003000085a7 */ /* 0x000ee400080010ff */
[----:B---3--:R-:W-:Y:S05]  /*7690*/  @!P0 BRA `(.L_x_150) ;  /* 0xfffffffc00f08947 */ /* 0x008fea000383ffff */
[----:B------:R-:W-:Y:S05]  /*76a0*/  BRA `(.L_x_151) ;  /* 0xffffffb400e47947 */ /* 0x000fea000383ffff */
.L_x_54:
[----:B------:R-:W-:-:S07]  /*76b0*/  MOV R0, UR5 ;  /* 0x0000000500007c02 */ /* 0x000fce0008000f00 */
.L_x_152:
[----:B-1----:R1:W3:Y:S02]  /*76c0*/  SYNCS.PHASECHK.TRANS64.TRYWAIT P0, [R0+URZ], R3 ;  /* 0x00000003000075a7 */ /* 0x0022e400080011ff */
[----:B---3--:R-:W-:Y:S05]  /*76d0*/  @!P0 NANOSLEEP.SYNCS 0x989680 ;  /* 0x009896800000895d */ /* 0x008fea0003900000 */
[----:B------:R-:W3:Y:S02]  /*76e0*/  @!P0 SYNCS.PHASECHK.TRANS64 P0, [R0+URZ], R3 ;  /* 0x00000003000085a7 */ /* 0x000ee400080010ff */
[----:B---3--:R-:W-:Y:S05]  /*76f0*/  @!P0 BRA `(.L_x_152) ;  /* 0xfffffffc00f08947 */ /* 0x008fea000383ffff */
[----:B------:R-:W-:Y:S05]  /*7700*/  BRA `(.L_x_153) ;  /* 0xffffffb400f07947 */ /* 0x000fea000383ffff */
.L_x_55:
[----:B------:R-:W-:-:S07]  /*7710*/  MOV R0, UR5 ;  /* 0x0000000500007c02 */ /* 0x000fce0008000f00 */
.L_x_154:
[----:B-1----:R1:W3:Y:S02]  /*7720*/  SYNCS.PHASECHK.TRANS64.TRYWAIT P0, [R0+URZ], R3 ;  /* 0x00000003000075a7 */ /* 0x0022e400080011ff */
[----:B---3--:R-:W-:Y:S05]  /*7730*/  @!P0 NANOSLEEP.SYNCS 0x989680 ;  /* 0x009896800000895d */ /* 0x008fea0003900000 */
[----:B------:R-:W3:Y:S02]  /*7740*/  @!P0 SYNCS.PHASECHK.TRANS64 P0, [R0+URZ], R3 ;  /* 0x00000003000085a7 */ /* 0x000ee400080010ff */
[----:B---3--:R-:W-:Y:S05]  /*7750*/  @!P0 BRA `(.L_x_154) ;  /* 0xfffffffc00f08947 */ /* 0x008fea000383ffff */
[----:B------:R-:W-:Y:S05]  /*7760*/  BRA `(.L_x_155) ;  /* 0xffffffb400fc7947 */ /* 0x000fea000383ffff */
.L_x_56:
[----:B------:R-:W-:-:S07]  /*7770*/  MOV R0, UR5 ;  /* 0x0000000500007c02 */ /* 0x000fce0008000f00 */
.L_x_156:
[----:B-1----:R1:W3:Y:S02]  /*7780*/  SYNCS.PHASECHK.TRANS64.TRYWAIT P0, [R0+URZ], R3 ;  /* 0x00000003000075a7 */ /* 0x0022e400080011ff */
[----:B---3--:R-:W-:Y:S05]  /*7790*/  @!P0 NANOSLEEP.SYNCS 0x989680 ;  /* 0x009896800000895d */ /* 0x008fea0003900000 */
[----:B------:R-:W3:Y:S02]  /*77a0*/  @!P0 SYNCS.PHASECHK.TRANS64 P0, [R0+URZ], R3 ;  /* 0x00000003000085a7 */ /* 0x000ee400080010ff */
[----:B---3--:R-:W-:Y:S05]  /*77b0*/  @!P0 BRA `(.L_x_156) ;  /* 0xfffffffc00f08947 */ /* 0x008fea000383ffff */
[----:B------:R-:W-:Y:S05]  /*77c0*/  BRA `(.L_x_157) ;  /* 0xffffffb800087947 */ /* 0x000fea000383ffff */
.L_x_57:
[----:B------:R-:W-:-:S07]  /*77d0*/  MOV R0, UR5 ;  /* 0x0000000500007c02 */ /* 0x000fce0008000f00 */
.L_x_158:
[----:B-1----:R1:W3:Y:S02]  /*77e0*/  SYNCS.PHASECHK.TRANS64.TRYWAIT P0, [R0+URZ], R3 ;  /* 0x00000003000075a7 */ /* 0x0022e400080011ff */
[----:B---3--:R-:W-:Y:S05]  /*77f0*/  @!P0 NANOSLEEP.SYNCS 0x989680 ;  /* 0x009896800000895d */ /* 0x008fea0003900000 */
[----:B------:R-:W3:Y:S02]  /*7800*/  @!P0 SYNCS.PHASECHK.TRANS64 P0, [R0+URZ], R3 ;  /* 0x00000003000085a7 */ /* 0x000ee400080010ff */
[----:B---3--:R-:W-:Y:S05]  /*7810*/  @!P0 BRA `(.L_x_158) ;  /* 0xfffffffc00f08947 */ /* 0x008fea000383ffff */
[----:B------:R-:W-:Y:S05]  /*7820*/  BRA `(.L_x_159) ;  /* 0xffffffb800147947 */ /* 0x000fea000383ffff */
.L_x_58:
[----:B------:R-:W-:-:S07]  /*7830*/  MOV R0, UR5 ;  /* 0x0000000500007c02 */ /* 0x000fce0008000f00 */
.L_x_160:
[----:B-1----:R1:W3:Y:S02]  /*7840*/  SYNCS.PHASECHK.TRANS64.TRYWAIT P0, [R0+URZ], R3 ;  /* 0x00000003000075a7 */ /* 0x0022e400080011ff */
[----:B---3--:R-:W-:Y:S05]  /*7850*/  @!P0 NANOSLEEP.SYNCS 0x989680 ;  /* 0x009896800000895d */ /* 0x008fea0003900000 */
[----:B------:R-:W3:Y:S02]  /*7860*/  @!P0 SYNCS.PHASECHK.TRANS64 P0, [R0+URZ], R3 ;  /* 0x00000003000085a7 */ /* 0x000ee400080010ff */
[----:B---3--:R-:W-:Y:S05]  /*7870*/  @!P0 BRA `(.L_x_160) ;  /* 0xfffffffc00f08947 */ /* 0x008fea000383ffff */
[----:B------:R-:W-:Y:S05]  /*7880*/  BRA `(.L_x_161) ;  /* 0xffffffb800207947 */ /* 0x000fea000383ffff */
.L_x_59:
[----:B------:R-:W-:-:S07]  /*7890*/  MOV R0, UR5 ;  /* 0x0000000500007c02 */ /* 0x000fce0008000f00 */
.L_x_162:
[----:B-1----:R1:W3:Y:S02]  /*78a0*/  SYNCS.PHASECHK.TRANS64.TRYWAIT P0, [R0+URZ], R3 ;  /* 0x00000003000075a7 */ /* 0x0022e400080011ff */
[----:B---3--:R-:W-:Y:S05]  /*78b0*/  @!P0 NANOSLEEP.SYNCS 0x989680 ;  /* 0x009896800000895d */ /* 0x008fea0003900000 */
[----:B------:R-:W3:Y:S02]  /*78c0*/  @!P0 SYNCS.PHASECHK.TRANS64 P0, [R0+URZ], R3 ;  /* 0x00000003000085a7 */ /* 0x000ee400080010ff */
[----:B---3--:R-:W-:Y:S05]  /*78d0*/  @!P0 BRA `(.L_x_162) ;  /* 0xfffffffc00f08947 */ /* 0x008fea000383ffff */
[----:B------:R-:W-:Y:S05]  /*78e0*/  BRA `(.L_x_163) ;  /* 0xffffffb8002c7947 */ /* 0x000fea000383ffff */
.L_x_60:
[----:B------:R-:W-:-:S07]  /*78f0*/  MOV R0, UR5 ;  /* 0x0000000500007c02 */ /* 0x000fce0008000f00 */
.L_x_164:
[----:B-1----:R1:W3:Y:S02]  /*7900*/  SYNCS.PHASECHK.TRANS64.TRYWAIT P0, [R0+URZ], R3 ;  /* 0x00000003000075a7 */ /* 0x0022e400080011ff */
[----:B---3--:R-:W-:Y:S05]  /*7910*/  @!P0 NANOSLEEP.SYNCS 0x989680 ;  /* 0x009896800000895d */ /* 0x008fea0003900000 */
[----:B------:R-:W3:Y:S02]  /*7920*/  @!P0 SYNCS.PHASECHK.TRANS64 P0, [R0+URZ], R3 ;  /* 0x00000003000085a7 */ /* 0x000ee400080010ff */
[----:B---3--:R-:W-:Y:S05]  /*7930*/  @!P0 BRA `(.L_x_164) ;  /* 0xfffffffc00f08947 */ /* 0x008fea000383ffff */
[----:B------:R-:W-:Y:S05]  /*7940*/  BRA `(.L_x_165) ;  /* 0xffffffb800387947 */ /* 0x000fea000383ffff */
.L_x_61:
[----:B------:R-:W-:-:S07]  /*7950*/  MOV R0, UR5 ;  /* 0x0000000500007c02 */ /* 0x000fce0008000f00 */
.L_x_166:
[----:B-1----:R1:W3:Y:S02]  /*7960*/  SYNCS.PHASECHK.TRANS64.TRYWAIT P0, [R0+URZ], R3 ;  /* 0x00000003000075a7 */ /* 0x0022e400080011ff */
[----:B---3--:R-:W-:Y:S05]  /*7970*/  @!P0 NANOSLEEP.SYNCS 0x989680 ;  /* 0x009896800000895d */ /* 0x008fea0003900000 */
[----:B------:R-:W3:Y:S02]  /*7980*/  @!P0 SYNCS.PHASECHK.TRANS64 P0, [R0+URZ], R3 ;  /* 0x00000003000085a7 */ /* 0x000ee400080010ff */
[----:B---3--:R-:W-:Y:S05]  /*7990*/  @!P0 BRA `(.L_x_166) ;  /* 0xfffffffc00f08947 */ /* 0x008fea000383ffff */
[----:B------:R-:W-:Y:S05]  /*79a0*/  BRA `(.L_x_167) ;  /* 0xffffffb800447947 */ /* 0x000fea000383ffff */
.L_x_62:
[----:B------:R-:W-:-:S07]  /*79b0*/  MOV R0, UR5 ;  /* 0x0000000500007c02 */ /* 0x000fce0008000f00 */
.L_x_168:
[----:B-1----:R1:W3:Y:S02]  /*79c0*/  SYNCS.PHASECHK.TRANS64.TRYWAIT P0, [R0+URZ], R3 ;  /* 0x00000003000075a7 */ /* 0x0022e400080011ff */
[----:B---3--:R-:W-:Y:S05]  /*79d0*/  @!P0 NANOSLEEP.SYNCS 0x989680 ;  /* 0x009896800000895d */ /* 0x008fea0003900000 */
[----:B------:R-:W3:Y:S02]  /*79e0*/  @!P0 SYNCS.PHASECHK.TRANS64 P0, [R0+URZ], R3 ;  /* 0x00000003000085a7 */ /* 0x000ee400080010ff */
[----:B---3--:R-:W-:Y:S05]  /*79f0*/  @!P0 BRA `(.L_x_168) ;  /* 0xfffffffc00f08947 */ /* 0x008fea000383ffff */
[----:B------:R-:W-:Y:S05]  /*7a00*/  BRA `(.L_x_169) ;  /* 0xffffffb800507947 */ /* 0x000fea000383ffff */
.L_x_63:
[----:B------:R-:W-:-:S07]  /*7a10*/  MOV R0, UR5 ;  /* 0x0000000500007c02 */ /* 0x000fce0008000f00 */
.L_x_170:
[----:B-1----:R1:W3:Y:S02]  /*7a20*/  SYNCS.PHASECHK.TRANS64.TRYWAIT P0, [R0+URZ], R3 ;  /* 0x00000003000075a7 */ /* 0x0022e400080011ff */
[----:B---3--:R-:W-:Y:S05]  /*7a30*/  @!P0 NANOSLEEP.SYNCS 0x989680 ;  /* 0x009896800000895d */ /* 0x008fea0003900000 */
[----:B------:R-:W3:Y:S02]  /*7a40*/  @!P0 SYNCS.PHASECHK.TRANS64 P0, [R0+URZ], R3 ;  /* 0x00000003000085a7 */ /* 0x000ee400080010ff */
[----:B---3--:R-:W-:Y:S05]  /*7a50*/  @!P0 BRA `(.L_x_170) ;  /* 0xfffffffc00f08947 */ /* 0x008fea000383ffff */
[----:B------:R-:W-:Y:S05]  /*7a60*/  BRA `(.L_x_171) ;  /* 0xffffffb8005c7947 */ /* 0x000fea000383ffff */
.L_x_64:
[----:B------:R-:W-:-:S07]  /*7a70*/  MOV R0, UR5 ;  /* 0x0000000500007c02 */ /* 0x000fce0008000f00 */
.L_x_172:
[----:B-1----:R1:W3:Y:S02]  /*7a80*/  SYNCS.PHASECHK.TRANS64.TRYWAIT P0, [R0+URZ], R3 ;  /* 0x00000003000075a7 */ /* 0x0022e400080011ff */
[----:B---3--:R-:W-:Y:S05]  /*7a90*/  @!P0 NANOSLEEP.SYNCS 0x989680 ;  /* 0x009896800000895d */ /* 0x008fea0003900000 */
[----:B------:R-:W3:Y:S02]  /*7aa0*/  @!P0 SYNCS.PHASECHK.TRANS64 P0, [R0+URZ], R3 ;  /* 0x00000003000085a7 */ /* 0x000ee400080010ff */
[----:B---3--:R-:W-:Y:S05]  /*7ab0*/  @!P0 BRA `(.L_x_172) ;  /* 0xfffffffc00f08947 */ /* 0x008fea000383ffff */
[----:B------:R-:W-:Y:S05]  /*7ac0*/  BRA `(.L_x_173) ;  /* 0xffffffb800687947 */ /* 0x000fea000383ffff */
.L_x_67:
[----:B--2---:R2:W3:Y:S02]  /*7ad0*/  SYNCS.PHASECHK.TRANS64.TRYWAIT P0, [R2+URZ+0x1f0], R5 ;  /* 0x0001f005020075a7 */ /* 0x0044e400080011ff */
[----:B---3--:R-:W-:Y:S05]  /*7ae0*/  @!P0 NANOSLEEP.SYNCS 0x989680 ;  /* 0x009896800000895d */ /* 0x008fea0003900000 */
[----:B------:R-:W3:Y:S02]  /*7af0*/  @!P0 SYNCS.PHASECHK.TRANS64 P0, [R2+URZ+0x1f0], R5 ;  /* 0x0001f005020085a7 */ /* 0x000ee400080010ff */
[----:B---3--:R-:W-:Y:S05]  /*7b00*/  @!P0 BRA `(.L_x_67) ;  /* 0xfffffffc00f08947 */ /* 0x008fea000383ffff */
[----:B------:R-:W-:Y:S05]  /*7b10*/  BRA `(.L_x_174) ;  /* 0xffffffb800cc7947 */ /* 0x000fea000383ffff */
.L_x_68:
[----:B------:R-:W-:-:S07]  /*7b20*/  MOV R2, UR4 ;  /* 0x0000000400027c02 */ /* 0x000fce0008000f00 */
.L_x_175:
[----:B--2---:R2:W3:Y:S02]  /*7b30*/  SYNCS.PHASECHK.TRANS64.TRYWAIT P0, [R2+URZ+0x1a0], R5 ;  /* 0x0001a005020075a7 */ /* 0x0044e400080011ff */
[----:B---3--:R-:W-:Y:S05]  /*7b40*/  @!P0 NANOSLEEP.SYNCS 0x989680 ;  /* 0x009896800000895d */ /* 0x008fea0003900000 */
[----:B------:R-:W3:Y:S02]  /*7b50*/  @!P0 SYNCS.PHASECHK.TRANS64 P0, [R2+URZ+0x1a0], R5 ;  /* 0x0001a005020085a7 */ /* 0x000ee400080010ff */
[----:B---3--:R-:W-:Y:S05]  /*7b60*/  @!P0 BRA `(.L_x_175) ;  /* 0xfffffffc00f08947 */ /* 0x008fea000383ffff */
[----:B------:R-:W-:Y:S05]  /*7b70*/  BRA `(.L_x_176) ;  /* 0xffffffb800dc7947 */ /* 0x000fea000383ffff */
.L_x_69:
[----:B--2---:R2:W3:Y:S02]  /*7b80*/  SYNCS.PHASECHK.TRANS64.TRYWAIT P1, [R2+URZ+0x190], R5 ;  /* 0x00019005020075a7 */ /* 0x0044e400080211ff */
[----:B---3--:R-:W-:Y:S05]  /*7b90*/  @!P1 NANOSLEEP.SYNCS 0x989680 ;  /* 0x009896800000995d */ /* 0x008fea0003900000 */
[----:B------:R-:W3:Y:S02]  /*7ba0*/  @!P1 SYNCS.PHASECHK.TRANS64 P1, [R2+URZ+0x190], R5 ;  /* 0x00019005020095a7 */ /* 0x000ee400080210ff */
[----:B---3--:R-:W-:Y:S05]  /*7bb0*/  @!P1 BRA `(.L_x_69) ;  /* 0xfffffffc00f09947 */ /* 0x008fea000383ffff */
[----:B------:R-:W-:Y:S05]  /*7bc0*/  BRA `(.L_x_177) ;  /* 0xffffffbc000c7947 */ /* 0x000fea000383ffff */
.L_x_72:
[----:B------:R-:W-:-:S07]  /*7bd0*/  MOV R0, UR4 ;  /* 0x0000000400007c02 */ /* 0x000fce0008000f00 */
.L_x_178:
[----:B--2---:R2:W3:Y:S02]  /*7be0*/  SYNCS.PHASECHK.TRANS64.TRYWAIT P0, [R0+URZ+0x1a0], R3 ;  /* 0x0001a003000075a7 */ /* 0x0044e400080011ff */
[----:B---3--:R-:W-:Y:S05]  /*7bf0*/  @!P0 NANOSLEEP.SYNCS 0x989680 ;  /* 0x009896800000895d */ /* 0x008fea0003900000 */
[----:B------:R-:W3:Y:S02]  /*7c00*/  @!P0 SYNCS.PHASECHK.TRANS64 P0, [R0+URZ+0x1a0], R3 ;  /* 0x0001a003000085a7 */ /* 0x000ee400080010ff */
[----:B---3--:R-:W-:Y:S05]  /*7c10*/  @!P0 BRA `(.L_x_178) ;  /* 0xfffffffc00f08947 */ /* 0x008fea000383ffff */
[----:B------:R-:W-:Y:S05]  /*7c20*/  BRA `(.L_x_71) ;  /* 0xffffffbc00607947 */ /* 0x000fea000383ffff */
.L_x_79:
[----:B-1----:R1:W2:Y:S02]  /*7c30*/  SYNCS.PHASECHK.TRANS64.TRYWAIT P1, [R0+URZ+0x190], R5 ;  /* 0x00019005000075a7 */ /* 0x0022a400080211ff */
[----:B--2---:R-:W-:Y:S05]  /*7c40*/  @!P1 NANOSLEEP.SYNCS 0x989680 ;  /* 0x009896800000995d */ /* 0x004fea0003900000 */
[----:B------:R-:W2:Y:S02]  /*7c50*/  @!P1 SYNCS.PHASECHK.TRANS64 P1, [R0+URZ+0x190], R5 ;  /* 0x00019005000095a7 */ /* 0x000ea400080210ff */
[----:B--2---:R-:W-:Y:S05]  /*7c60*/  @!P1 BRA `(.L_x_79) ;  /* 0xfffffffc00f09947 */ /* 0x004fea000383ffff */
[----:B------:R-:W-:Y:S05]  /*7c70*/  BRA `(.L_x_179) ;  /* 0xffffffc000d87947 */ /* 0x000fea000383ffff */
.L_x_80:
[----:B------:R-:W-:-:S07]  /*7c80*/  MOV R3, UR31 ;  /* 0x0000001f00037c02 */ /* 0x000fce0008000f00 */
.L_x_180:
[----:B-1----:R1:W2:Y:S02]  /*7c90*/  SYNCS.PHASECHK.TRANS64.TRYWAIT P0, [R3+URZ+0x1d0], R0 ;  /* 0x0001d000030075a7 */ /* 0x0022a400080011ff */
[----:B--2---:R-:W-:Y:S05]  /*7ca0*/  @!P0 NANOSLEEP.SYNCS 0x989680 ;  /* 0x009896800000895d */ /* 0x004fea0003900000 */
[----:B------:R-:W2:Y:S02]  /*7cb0*/  @!P0 SYNCS.PHASECHK.TRANS64 P0, [R3+URZ+0x1d0], R0 ;  /* 0x0001d000030085a7 */ /* 0x000ea400080010ff */
[----:B--2---:R-:W-:Y:S05]  /*7cc0*/  @!P0 BRA `(.L_x_180) ;  /* 0xfffffffc00f08947 */ /* 0x004fea000383ffff */
[----:B------:R-:W-:Y:S05]  /*7cd0*/  BRA `(.L_x_181) ;  /* 0xffffffc400287947 */ /* 0x000fea000383ffff */
.L_x_83:
[----:B------:R-:W-:Y:S07]  /*7ce0*/  MOV R0, UR5 ;  /* 0x0000000500007c02 */ /* 0x000fee0008000f00 */
.L_x_182:
[----:B-1----:R1:W2:Y:S02]  /*7cf0*/  SYNCS.PHASECHK.TRANS64.TRYWAIT P0, [R0+URZ], R3 ;  /* 0x00000003000075a7 */ /* 0x0022a400080011ff */
[----:B--2---:R-:W-:Y:S05]  /*7d00*/  @!P0 NANOSLEEP.SYNCS 0x989680 ;  /* 0x009896800000895d */ /* 0x004fea0003900000 */
[----:B------:R-:W2:Y:S02]  /*7d10*/  @!P0 SYNCS.PHASECHK.TRANS64 P0, [R0+URZ], R3 ;  /* 0x00000003000085a7 */ /* 0x000ea400080010ff */
[----:B--2---:R-:W-:Y:S05]  /*7d20*/  @!P0 BRA `(.L_x_182) ;  /* 0xfffffffc00f08947 */ /* 0x004fea000383ffff */
[----:B------:R-:W-:Y:S05]  /*7d30*/  BRA `(.L_x_82) ;  /* 0xffffffc400447947 */ /* 0x000fea000383ffff */
.L_x_86:
[----:B------:R-:W-:-:S07]  /*7d40*/  MOV R0, UR4 ;  /* 0x0000000400007c02 */ /* 0x000fce0008000f00 */
.L_x_183:
[----:B--2---:R2:W4:Y:S02]  /*7d50*/  SYNCS.PHASECHK.TRANS64.TRYWAIT P0, [R0+URZ], R3 ;  /* 0x00000003000075a7 */ /* 0x00452400080011ff */
[----:B----4-:R-:W-:Y:S05]  /*7d60*/  @!P0 NANOSLEEP.SYNCS 0x989680 ;  /* 0x009896800000895d */ /* 0x010fea0003900000 */
[----:B------:R-:W4:Y:S02]  /*7d70*/  @!P0 SYNCS.PHASECHK.TRANS64 P0, [R0+URZ], R3 ;  /* 0x00000003000085a7 */ /* 0x000f2400080010ff */
[----:B----4-:R-:W-:Y:S05]  /*7d80*/  @!P0 BRA `(.L_x_183) ;  /* 0xfffffffc00f08947 */ /* 0x010fea000383ffff */
[----:B------:R-:W-:Y:S05]  /*7d90*/  BRA `(.L_x_184) ;  /* 0xffffffc800207947 */ /* 0x000fea000383ffff */
.L_x_87:
[----:B------:R-:W-:-:S07]  /*7da0*/  MOV R0, UR5 ;  /* 0x0000000500007c02 */ /* 0x000fce0008000f00 */
.L_x_185:
[----:B-1----:R1:W2:Y:S02]  /*7db0*/  SYNCS.PHASECHK.TRANS64.TRYWAIT P0, [R0+URZ], R3 ;  /* 0x00000003000075a7 */ /* 0x0022a400080011ff */
[----:B--2---:R-:W-:Y:S05]  /*7dc0*/  @!P0 NANOSLEEP.SYNCS 0x989680 ;  /* 0x009896800000895d */ /* 0x004fea0003900000 */
[----:B------:R-:W2:Y:S02]  /*7dd0*/  @!P0 SYNCS.PHASECHK.TRANS64 P0, [R0+URZ], R3 ;  /* 0x00000003000085a7 */ /* 0x000ea400080010ff */
[----:B--2---:R-:W-:Y:S05]  /*7de0*/  @!P0 BRA `(.L_x_185) ;  /* 0xfffffffc00f08947 */ /* 0x004fea000383ffff */
[----:B------:R-:W-:Y:S05]  /*7df0*/  BRA `(.L_x_186) ;  /* 0xffffffc8002c7947 */ /* 0x000fea000383ffff */
.L_x_88:
[----:B------:R-:W-:-:S07]  /*7e00*/  MOV R0, UR5 ;  /* 0x0000000500007c02 */ /* 0x000fce0008000f00 */
.L_x_187:
[----:B-1----:R1:W2:Y:S02]  /*7e10*/  SYNCS.PHASECHK.TRANS64.TRYWAIT P0, [R0+URZ], R3 ;  /* 0x00000003000075a7 */ /* 0x0022a400080011ff */
[----:B--2---:R-:W-:Y:S05]  /*7e20*/  @!P0 NANOSLEEP.SYNCS 0x989680 ;  /* 0x009896800000895d */ /* 0x004fea0003900000 */
[----:B------:R-:W2:Y:S02]  /*7e30*/  @!P0 SYNCS.PHASECHK.TRANS64 P0, [R0+URZ], R3 ;  /* 0x00000003000085a7 */ /* 0x000ea400080010ff */
[----:B--2---:R-:W-:Y:S05]  /*7e40*/  @!P0 BRA `(.L_x_187) ;  /* 0xfffffffc00f08947 */ /* 0x004fea000383ffff */
[----:B------:R-:W-:Y:S05]  /*7e50*/  BRA `(.L_x_188) ;  /* 0xffffffc800387947 */ /* 0x000fea000383ffff */
.L_x_89:
[----:B------:R-:W-:-:S07]  /*7e60*/  MOV R0, UR4 ;  /* 0x0000000400007c02 */ /* 0x000fce0008000f00 */
.L_x_189:
[----:B-1----:R1:W2:Y:S02]  /*7e70*/  SYNCS.PHASECHK.TRANS64.TRYWAIT P0, [R0+URZ], R3 ;  /* 0x00000003000075a7 */ /* 0x0022a400080011ff */
[----:B--2---:R-:W-:Y:S05]  /*7e80*/  @!P0 NANOSLEEP.SYNCS 0x989680 ;  /* 0x009896800000895d */ /* 0x004fea0003900000 */
[----:B------:R-:W2:Y:S02]  /*7e90*/  @!P0 SYNCS.PHASECHK.TRANS64 P0, [R0+URZ], R3 ;  /* 0x00000003000085a7 */ /* 0x000ea400080010ff */
[----:B--2---:R-:W-:Y:S05]  /*7ea0*/  @!P0 BRA `(.L_x_189) ;  /* 0xfffffffc00f08947 */ /* 0x004fea000383ffff */
[----:B------:R-:W-:Y:S05]  /*7eb0*/  BRA `(.L_x_190) ;  /* 0xffffffc800447947 */ /* 0x000fea000383ffff */
.L_x_94:
[----:B--2---:R2:W3:Y:S02]  /*7ec0*/  SYNCS.PHASECHK.TRANS64.TRYWAIT P0, [R3+URZ+0x190], R0 ;  /* 0x00019000030075a7 */ /* 0x0044e400080011ff */
[----:B---3--:R-:W-:Y:S05]  /*7ed0*/  @!P0 NANOSLEEP.SYNCS 0x989680 ;  /* 0x009896800000895d */ /* 0x008fea0003900000 */
[----:B------:R-:W3:Y:S02]  /*7ee0*/  @!P0 SYNCS.PHASECHK.TRANS64 P0, [R3+URZ+0x190], R0 ;  /* 0x00019000030085a7 */ /* 0x000ee400080010ff */
[----:B---3--:R-:W-:Y:S05]  /*7ef0*/  @!P0 BRA `(.L_x_94) ;  /* 0xfffffffc00f08947 */ /* 0x008fea000383ffff */
[----:B------:R-:W-:Y:S05]  /*7f00*/  BRA `(.L_x_191) ;  /* 0xffffffcc006c7947 */ /* 0x000fea000383ffff */
.L_x_97:
[----:B------:R-:W-:Y:S07]  /*7f10*/  MOV R0, UR24 ;  /* 0x0000001800007c02 */ /* 0x000fee0008000f00 */
.L_x_192:
[----:B--2---:R2:W3:Y:S02]  /*7f20*/  SYNCS.PHASECHK.TRANS64.TRYWAIT P1, [R0+URZ+0x188], R3 ;  /* 0x00018803000075a7 */ /* 0x0044e400080211ff */
[----:B---3--:R-:W-:Y:S05]  /*7f30*/  @!P1 NANOSLEEP.SYNCS 0x989680 ;  /* 0x009896800000995d */ /* 0x008fea0003900000 */
[----:B------:R-:W3:Y:S02]  /*7f40*/  @!P1 SYNCS.PHASECHK.TRANS64 P1, [R0+URZ+0x188], R3 ;  /* 0x00018803000095a7 */ /* 0x000ee400080210ff */
[----:B---3--:R-:W-:Y:S05]  /*7f50*/  @!P1 BRA `(.L_x_192) ;  /* 0xfffffffc00f09947 */ /* 0x008fea000383ffff */
[----:B------:R-:W-:Y:S05]  /*7f60*/  BRA `(.L_x_96) ;  /* 0xffffffd000dc7947 */ /* 0x000fea000383ffff */
.L_x_100:
[----:B------:R-:W-:Y:S07]  /*7f70*/  MOV R3, UR4 ;  /* 0x0000000400037c02 */ /* 0x000fee0008000f00 */
.L_x_193:
[----:B--2---:R2:W3:Y:S02]  /*7f80*/  SYNCS.PHASECHK.TRANS64.TRYWAIT P0, [R3+URZ+0x170], R0 ;  /* 0x00017000030075a7 */ /* 0x0044e400080011ff */
[----:B---3--:R-:W-:Y:S05]  /*7f90*/  @!P0 NANOSLEEP.SYNCS 0x989680 ;  /* 0x009896800000895d */ /* 0x008fea0003900000 */
[----:B------:R-:W3:Y:S02]  /*7fa0*/  @!P0 SYNCS.PHASECHK.TRANS64 P0, [R3+URZ+0x170], R0 ;  /* 0x00017000030085a7 */ /* 0x000ee400080010ff */
[----:B---3--:R-:W-:Y:S05]  /*7fb0*/  @!P0 BRA `(.L_x_193) ;  /* 0xfffffffc00f08947 */ /* 0x008fea000383ffff */
[----:B------:R-:W-:Y:S05]  /*7fc0*/  BRA `(.L_x_194) ;  /* 0xffffffd400387947 */ /* 0x000fea000383ffff */
.L_x_102:
[----:B------:R-:W-:-:S07]  /*7fd0*/  MOV R0, UR4 ;  /* 0x0000000400007c02 */ /* 0x000fce0008000f00 */
.L_x_195:
[----:B---3--:R3:W4:Y:S02]  /*7fe0*/  SYNCS.PHASECHK.TRANS64.TRYWAIT P0, [R0+URZ], R3 ;  /* 0x00000003000075a7 */ /* 0x00872400080011ff */
[----:B----4-:R-:W-:Y:S05]  /*7ff0*/  @!P0 NANOSLEEP.SYNCS 0x989680 ;  /* 0x009896800000895d */ /* 0x010fea0003900000 */
[----:B------:R-:W4:Y:S02]  /*8000*/  @!P0 SYNCS.PHASECHK.TRANS64 P0, [R0+URZ], R3 ;  /* 0x00000003000085a7 */ /* 0x000f2400080010ff */
[----:B----4-:R-:W-:Y:S05]  /*8010*/  @!P0 BRA `(.L_x_195) ;  /* 0xfffffffc00f08947 */ /* 0x010fea000383ffff */
[----:B------:R-:W-:Y:S05]  /*8020*/  BRA `(.L_x_196) ;  /* 0xffffffd400d07947 */ /* 0x000fea000383ffff */
.L_x_104:
[----:B--2---:R2:W3:Y:S02]  /*8030*/  SYNCS.PHASECHK.TRANS64.TRYWAIT P0, [R8+URZ+0x190], R3 ;  /* 0x00019003080075a7 */ /* 0x0044e400080011ff */
[----:B---3--:R-:W-:Y:S05]  /*8040*/  @!P0 NANOSLEEP.SYNCS 0x989680 ;  /* 0x009896800000895d */ /* 0x008fea0003900000 */
[----:B------:R-:W3:Y:S02]  /*8050*/  @!P0 SYNCS.PHASECHK.TRANS64 P0, [R8+URZ+0x190], R3 ;  /* 0x00019003080085a7 */ /* 0x000ee400080010ff */
[----:B---3--:R-:W-:Y:S05]  /*8060*/  @!P0 BRA `(.L_x_104) ;  /* 0xfffffffc00f08947 */ /* 0x008fea000383ffff */
[----:B------:R-:W-:Y:S05]  /*8070*/  BRA `(.L_x_197) ;  /* 0xffffffd800b07947 */ /* 0x000fea000383ffff */
.L_x_114:
[----:B-1----:R1:W2:Y:S02]  /*8080*/  SYNCS.PHASECHK.TRANS64.TRYWAIT P1, [R0+URZ+0x160], R3 ;  /* 0x00016003000075a7 */ /* 0x0022a400080211ff */
[----:B--2---:R-:W-:Y:S05]  /*8090*/  @!P1 NANOSLEEP.SYNCS 0x989680 ;  /* 0x009896800000995d */ /* 0x004fea0003900000 */
[----:B------:R-:W2:Y:S02]  /*80a0*/  @!P1 SYNCS.PHASECHK.TRANS64 P1, [R0+URZ+0x160], R3 ;  /* 0x00016003000095a7 */ /* 0x000ea400080210ff */
[----:B--2---:R-:W-:Y:S05]  /*80b0*/  @!P1 BRA `(.L_x_114) ;  /* 0xfffffffc00f09947 */ /* 0x004fea000383ffff */
[----:B------:R-:W-:Y:S05]  /*80c0*/  BRA `(.L_x_113) ;  /* 0xffffffe400ec7947 */ /* 0x000fea000383ffff */
.L_x_116:
[----:B-1----:R1:W3:Y:S02]  /*80d0*/  SYNCS.PHASECHK.TRANS64.TRYWAIT P1, [R36+URZ+0x1b0], R7 ;  /* 0x0001b007240075a7 */ /* 0x0022e400080211ff */
[----:B---3--:R-:W-:Y:S05]  /*80e0*/  @!P1 NANOSLEEP.SYNCS 0x989680 ;  /* 0x009896800000995d */ /* 0x008fea0003900000 */
[----:B------:R-:W3:Y:S02]  /*80f0*/  @!P1 SYNCS.PHASECHK.TRANS64 P1, [R36+URZ+0x1b0], R7 ;  /* 0x0001b007240095a7 */ /* 0x000ee400080210ff */
[----:B---3--:R-:W-:Y:S05]  /*8100*/  @!P1 BRA `(.L_x_116) ;  /* 0xfffffffc00f09947 */ /* 0x008fea000383ffff */
[----:B------:R-:W-:Y:S05]  /*8110*/  BRA `(.L_x_115) ;  /* 0xffffffe800047947 */ /* 0x000fea000383ffff */
        .weak           $__internal_0_$__cuda_sm10x_tcgen05_guardrail_trap_col_being_dealloced_not_returned_by_alloc
        .type           $__internal_0_$__cuda_sm10x_tcgen05_guardrail_trap_col_being_dealloced_not_returned_by_alloc,@function
        .size           $__internal_0_$__cuda_sm10x_tcgen05_guardrail_trap_col_being_dealloced_not_returned_by_alloc,($__internal_1_$__cuda_sm10x_tcgen05_guardrail_trap_phase_invalid_during_alloc - $__internal_0_$__cuda_sm10x_tcgen05_guardrail_trap_col_being_dealloced_not_returned_by_alloc)
$__internal_0_$__cuda_sm10x_tcgen05_guardrail_trap_col_being_dealloced_not_returned_by_alloc:
[----:B------:R-:W-:Y:S05]  /*8120*/  BPT.TRAP 0x1 ;  /* 0x000000040000795c */ /* 0x000fea0000300000 */
[----:B------:R-:W-:-:S04]  /*8130*/  HFMA2 R3, -RZ, RZ, 0, 0 ;  /* 0x00000000ff037431 */ /* 0x000fc800000001ff */
[----:B------:R-:W-:Y:S05]  /*8140*/  RET.REL.NODEC R2 `(_ZN7cutlass13device_kernelINS_4gemm6kernel13GemmUniversalIN4cute5tupleIJiiiiEEENS1_10collective13CollectiveMmaINS1_35MainloopSm100TmaUmmaWarpSpecializedILi22ELi2ELi4ENS5_IJNS4_1CILi2EEENSA_ILi1EEESC_EEEEENS5_IJNSA_ILi64EEENSA_ILi16EEESF_EEENS_6half_tENS5_IJlSC_lEEESI_SJ_NS4_8TiledMMAINS4_8MMA_AtomIJNS4_20SM100_MMA_F16BF16_SSISI_SI_fLi64ELi16ELNS4_4UMMA5MajorE0ELSO_0ELNSN_7ScaleInE0ELSP_0EEEEEENS4_6LayoutINS5_IJSC_SC_SC_EEENS5_IJNSA_ILi0EEESU_SU_EEEEENS5_IJNS4_10UnderscoreESX_SX_EEEEENS4_13SM90_TMA_LOADENS4_14ComposedLayoutINS4_7SwizzleILi3ELi4ELi3EEENS4_18smem_ptr_flag_bitsILi16EEENSS_INS5_IJNSA_ILi8EEESF_EEENS5_IJSF_SC_EEEEEEEvNS4_8identityENS4_23SM90_TMA_LOAD_MULTICASTES1A_vS1B_EENS_8epilogue10collective18CollectiveEpilogueINS1E_23Sm100TmaWarpSpecializedILi2ELi1ELi8ELb1ELb0EEEJSH_NS5_IJNSS_ISF_SC_EENSS_ISG_SC_EEEEESI_SJ_SI_SJ_NS1E_6fusion15FusionCallbacksIS1I_NS1M_17LinearCombinationISI_fSI_fLNS_15FloatRoundStyleE2EEESH_S1L_JEEENS4_5SM1004TMEM4LOAD26SM100_TMEM_LOAD_16dp256b2xES10_NS11_INS12_ILi1ELi4ELi3EEES15_NSS_INS5_IJS16_SG_EEENS5_IJSG_SC_EEEEEEENS4_17SM75_U32x4_LDSM_NENS4_14SM90_TMA_STOREES20_NS4_17SM90_U32x4_STSM_NENS4_39AutoVectorizingCopyWithAssumedAlignmentILi128EEEEEEvvEEEEvNT_6ParamsE) ;  /* 0xffffff7c02ac7950 */ /* 0x000fea0003c3ffff */
        .weak           $__internal_1_$__cuda_sm10x_tcgen05_guardrail_trap_phase_invalid_during_alloc
        .type           $__internal_1_$__cuda_sm10x_tcgen05_guardrail_trap_phase_invalid_during_alloc,@function
        .size           $__internal_1_$__cuda_sm10x_tcgen05_guardrail_trap_phase_invalid_during_alloc,($__internal_2_$__cuda_sm10x_tcgen05_guardrail_trap_unallocated_columns_being_dealloced - $__internal_1_$__cuda_sm10x_tcgen05_guardrail_trap_phase_invalid_during_alloc)
$__internal_1_$__cuda_sm10x_tcgen05_guardrail_trap_phase_invalid_during_alloc:
[----:B------:R-:W-:Y:S05]  /*8150*/  BPT.TRAP 0x1 ;  /* 0x000000040000795c */ /* 0x000fea0000300000 */
[----:B------:R-:W-:-:S04]  /*8160*/  MOV R5, 0x0 ;  /* 0x0000000000057802 */ /* 0x000fc80000000f00 */
[----:B------:R-:W-:Y:S05]  /*8170*/  RET.REL.NODEC R4 `(_ZN7cutlass13device_kernelINS_4gemm6kernel13GemmUniversalIN4cute5tupleIJiiiiEEENS1_10collective13CollectiveMmaINS1_35MainloopSm100TmaUmmaWarpSpecializedILi22ELi2ELi4ENS5_IJNS4_1CILi2EEENSA_ILi1EEESC_EEEEENS5_IJNSA_ILi64EEENSA_ILi16EEESF_EEENS_6half_tENS5_IJlSC_lEEESI_SJ_NS4_8TiledMMAINS4_8MMA_AtomIJNS4_20SM100_MMA_F16BF16_SSISI_SI_fLi64ELi16ELNS4_4UMMA5MajorE0ELSO_0ELNSN_7ScaleInE0ELSP_0EEEEEENS4_6LayoutINS5_IJSC_SC_SC_EEENS5_IJNSA_ILi0EEESU_SU_EEEEENS5_IJNS4_10UnderscoreESX_SX_EEEEENS4_13SM90_TMA_LOADENS4_14ComposedLayoutINS4_7SwizzleILi3ELi4ELi3EEENS4_18smem_ptr_flag_bitsILi16EEENSS_INS5_IJNSA_ILi8EEESF_EEENS5_IJSF_SC_EEEEEEEvNS4_8identityENS4_23SM90_TMA_LOAD_MULTICASTES1A_vS1B_EENS_8epilogue10collective18CollectiveEpilogueINS1E_23Sm100TmaWarpSpecializedILi2ELi1ELi8ELb1ELb0EEEJSH_NS5_IJNSS_ISF_SC_EENSS_ISG_SC_EEEEESI_SJ_SI_SJ_NS1E_6fusion15FusionCallbacksIS1I_NS1M_17LinearCombinationISI_fSI_fLNS_15FloatRoundStyleE2EEESH_S1L_JEEENS4_5SM1004TMEM4LOAD26SM100_TMEM_LOAD_16dp256b2xES10_NS11_INS12_ILi1ELi4ELi3EEES15_NSS_INS5_IJS16_SG_EEENS5_IJSG_SC_EEEEEEENS4_17SM75_U32x4_LDSM_NENS4_14SM90_TMA_STOREES20_NS4_17SM90_U32x4_STSM_NENS4_39AutoVectorizingCopyWithAssumedAlignmentILi128EEEEEEvvEEEEvNT_6ParamsE) ;  /* 0xffffff7c04a07950 */ /* 0x000fea0003c3ffff */
        .weak           $__internal_2_$__cuda_sm10x_tcgen05_guardrail_trap_unallocated_columns_being_dealloced
        .type           $__internal_2_$__cuda_sm10x_tcgen05_guardrail_trap_unallocated_columns_being_dealloced,@function
        .size           $__internal_2_$__cuda_sm10x_tcgen05_guardrail_trap_unallocated_columns_being_dealloced,(.L_x_199 - $__internal_2_$__cuda_sm10x_tcgen05_guardrail_trap_unallocated_columns_being_dealloced)
$__internal_2_$__cuda_sm10x_tcgen05_guardrail_trap_unallocated_columns_being_dealloced:
[----:B------:R-:W-:Y:S05]  /*8180*/  BPT.TRAP 0x1 ;  /* 0x000000040000795c */ /* 0x000fea0000300000 */
[----:B------:R-:W-:-:S04]  /*8190*/  HFMA2 R3, -RZ, RZ, 0, 0 ;  /* 0x00000000ff037431 */ /* 0x000fc800000001ff */
[----:B------:R-:W-:Y:S05]  /*81a0*/  RET.REL.NODEC R2 `(_ZN7cutlass13device_kernelINS_4gemm6kernel13GemmUniversalIN4cute5tupleIJiiiiEEENS1_10collective13CollectiveMmaINS1_35MainloopSm100TmaUmmaWarpSpecializedILi22ELi2ELi4ENS5_IJNS4_1CILi2EEENSA_ILi1EEESC_EEEEENS5_IJNSA_ILi64EEENSA_ILi16EEESF_EEENS_6half_tENS5_IJlSC_lEEESI_SJ_NS4_8TiledMMAINS4_8MMA_AtomIJNS4_20SM100_MMA_F16BF16_SSISI_SI_fLi64ELi16ELNS4_4UMMA5MajorE0ELSO_0ELNSN_7ScaleInE0ELSP_0EEEEEENS4_6LayoutINS5_IJSC_SC_SC_EEENS5_IJNSA_ILi0EEESU_SU_EEEEENS5_IJNS4_10UnderscoreESX_SX_EEEEENS4_13SM90_TMA_LOADENS4_14ComposedLayoutINS4_7SwizzleILi3ELi4ELi3EEENS4_18smem_ptr_flag_bitsILi16EEENSS_INS5_IJNSA_ILi8EEESF_EEENS5_IJSF_SC_EEEEEEEvNS4_8identityENS4_23SM90_TMA_LOAD_MULTICASTES1A_vS1B_EENS_8epilogue10collective18CollectiveEpilogueINS1E_23Sm100TmaWarpSpecializedILi2ELi1ELi8ELb1ELb0EEEJSH_NS5_IJNSS_ISF_SC_EENSS_ISG_SC_EEEEESI_SJ_SI_SJ_NS1E_6fusion15FusionCallbacksIS1I_NS1M_17LinearCombinationISI_fSI_fLNS_15FloatRoundStyleE2EEESH_S1L_JEEENS4_5SM1004TMEM4LOAD26SM100_TMEM_LOAD_16dp256b2xES10_NS11_INS12_ILi1ELi4ELi3EEES15_NSS_INS5_IJS16_SG_EEENS5_IJSG_SC_EEEEEEENS4_17SM75_U32x4_LDSM_NENS4_14SM90_TMA_STOREES20_NS4_17SM90_U32x4_STSM_NENS4_39AutoVectorizingCopyWithAssumedAlignmentILi128EEEEEEvvEEEEvNT_6ParamsE) ;  /* 0xffffff7c02947950 */ /* 0x000fea0003c3ffff */
.L_x_198:
[----:B------:R-:W-:-:S00]  /*81b0*/  BRA `(.L_x_198) ;  /* 0xfffffffc00fc7947 */ /* 0x000fc0000383ffff */
[----:B------:R-:W-:-:S00]  /*81c0*/  NOP ;  /* 0x0000000000007918 */ /* 0x000fc00000000000 */
        /* <DEDUP_REMOVED lines=11> */
.L_x_199:


//--------------------- .nv.global.init           --------------------------
	.section	.nv.global.init,"aw",@progbits
.nv.global.init:
	.type		$str$27,@object
	.size		$str$27,($str$28 - $str$27)
$str$27:
        /*0000*/ 	.byte	0x28, 0x61, 0x64, 0x64, 0x72, 0x65, 0x73, 0x73, 0x20, 0x26, 0x20, 0x6d, 0x61, 0x73, 0x6b, 0x29
        /*0010*/ 	.byte	0x20, 0x3d, 0x3d, 0x20, 0x30, 0x00
	.type		$str$28,@object
	.size		$str$28,($str$26 - $str$28)
$str$28:
        /*0016*/ 	.byte	0x2f, 0x74, 0x6d, 0x70, 0x2f, 0x63, 0x75, 0x74, 0x6c, 0x61, 0x73, 0x73, 0x5f, 0x73, 0x77, 0x65
        /*0026*/ 	.byte	0x65, 0x70, 0x5f, 0x73, 0x72, 0x63, 0x2f, 0x69, 0x6e, 0x63, 0x6c, 0x75, 0x64, 0x65, 0x2f, 0x63
        /*0036*/ 	.byte	0x75, 0x74, 0x65, 0x2f, 0x70, 0x6f, 0x69, 0x6e, 0x74, 0x65, 0x72, 0x5f, 0x66, 0x6c, 0x61, 0x67
        /*0046*/ 	.byte	0x67, 0x65, 0x64, 0x2e, 0x68, 0x70, 0x70, 0x00
	.type		$str$26,@object
	.size		$str$26,($str$25 - $str$26)
$str$26:
        /*004e*/ 	.byte	0x2f, 0x74, 0x6d, 0x70, 0x2f, 0x63, 0x75, 0x74, 0x6c, 0x61, 0x73, 0x73, 0x5f, 0x73, 0x77, 0x65
        /*005e*/ 	.byte	0x65, 0x70, 0x5f, 0x73, 0x72, 0x63, 0x2f, 0x69, 0x6e, 0x63, 0x6c, 0x75, 0x64, 0x65, 0x2f, 0x63
        /*006e*/ 	.byte	0x75, 0x74, 0x65, 0x2f, 0x61, 0x74, 0x6f, 0x6d, 0x2f, 0x63, 0x6f, 0x70, 0x79, 0x5f, 0x74, 0x72
        /*007e*/ 	.byte	0x61, 0x69, 0x74, 0x73, 0x5f, 0x73, 0x6d, 0x31, 0x30, 0x30, 0x2e, 0x68, 0x70, 0x70, 0x00
	.type		$str$25,@object
	.size		$str$25,(__unnamed_1 - $str$25)
$str$25:
        /*008d*/ 	.byte	0x28, 0x28, 0x75, 0x69, 0x6e, 0x74, 0x33, 0x32, 0x5f, 0x74, 0x28, 0x74, 0x68, 0x72, 0x65, 0x61
        /*009d*/ 	.byte	0x64, 0x49, 0x64, 0x78, 0x2e, 0x78, 0x29, 0x20, 0x2f, 0x20, 0x33, 0x32, 0x29, 0x20, 0x25, 0x20
        /*00ad*/ 	.byte	0x34, 0x29, 0x20, 0x3d, 0x3d, 0x20, 0x28, 0x28, 0x28, 0x74, 0x6d, 0x65, 0x6d, 0x5f, 0x61, 0x64
        /*00bd*/ 	.byte	0x64, 0x72, 0x20, 0x3e, 0x3e, 0x20, 0x31, 0x36, 0x29, 0x20, 0x2f, 0x20, 0x33, 0x32, 0x29, 0x20
        /*00cd*/ 	.byte	0x25, 0x20, 0x34, 0x29, 0x00
	.type		__unnamed_1,@object
	.size		__unnamed_1,(__unnamed_2 - __unnamed_1)
__unnamed_1:
        /*00d2*/ 	.byte	0x61, 0x75, 0x74, 0x6f, 0x20, 0x63, 0x75, 0x74, 0x65, 0x3a, 0x3a, 0x61, 0x73, 0x5f, 0x70, 0x6f
        /* <DEDUP_REMOVED lines=24> */
        /*0262*/ 	.byte	0x3e, 0x3e, 0x3e, 0x5d, 0x00
	.type		__unnamed_2,@object
	.size		__unnamed_2,(.L_2 - __unnamed_2)
__unnamed_2:
        /* <DEDUP_REMOVED lines=42> */
        /*0507*/ 	.byte	0x3e, 0x5d, 0x00
.L_2:


//--------------------- .nv.shared._ZN7cutlass13device_kernelINS_4gemm6kernel13GemmUniversalIN4cute5tupleIJiiiiEEENS1_10collective13CollectiveMmaINS1_35MainloopSm100TmaUmmaWarpSpecializedILi22ELi2ELi4ENS5_IJNS4_1CILi2EEENSA_ILi1EEESC_EEEEENS5_IJNSA_ILi64EEENSA_ILi16EEESF_EEENS_6half_tENS5_IJlSC_lEEESI_SJ_NS4_8TiledMMAINS4_8MMA_AtomIJNS4_20SM100_MMA_F16BF16_SSISI_SI_fLi64ELi16ELNS4_4UMMA5MajorE0ELSO_0ELNSN_7ScaleInE0ELSP_0EEEEEENS4_6LayoutINS5_IJSC_SC_SC_EEENS5_IJNSA_ILi0EEESU_SU_EEEEENS5_IJNS4_10UnderscoreESX_SX_EEEEENS4_13SM90_TMA_LOADENS4_14ComposedLayoutINS4_7SwizzleILi3ELi4ELi3EEENS4_18smem_ptr_flag_bitsILi16EEENSS_INS5_IJNSA_ILi8EEESF_EEENS5_IJSF_SC_EEEEEEEvNS4_8identityENS4_23SM90_TMA_LOAD_MULTICASTES1A_vS1B_EENS_8epilogue10collective18CollectiveEpilogueINS1E_23Sm100TmaWarpSpecializedILi2ELi1ELi8ELb1ELb0EEEJSH_NS5_IJNSS_ISF_SC_EENSS_ISG_SC_EEEEESI_SJ_SI_SJ_NS1E_6fusion15FusionCallbacksIS1I_NS1M_17LinearCombinationISI_fSI_fLNS_15FloatRoundStyleE2EEESH_S1L_JEEENS4_5SM1004TMEM4LOAD26SM100_TMEM_LOAD_16dp256b2xES10_NS11_INS12_ILi1ELi4ELi3EEES15_NSS_INS5_IJS16_SG_EEENS5_IJSG_SC_EEEEEEENS4_17SM75_U32x4_LDSM_NENS4_14SM90_TMA_STOREES20_NS4_17SM90_U32x4_STSM_NENS4_39AutoVectorizingCopyWithAssumedAlignmentILi128EEEEEEvvEEEEvNT_6ParamsE --------------------------
	.section	.nv.shared._ZN7cutlass13device_kernelINS_4gemm6kernel13GemmUniversalIN4cute5tupleIJiiiiEEENS1_10collective13CollectiveMmaINS1_35MainloopSm100TmaUmmaWarpSpecializedILi22ELi2ELi4ENS5_IJNS4_1CILi2EEENSA_ILi1EEESC_EEEEENS5_IJNSA_ILi64EEENSA_ILi16EEESF_EEENS_6half_tENS5_IJlSC_lEEESI_SJ_NS4_8TiledMMAINS4_8MMA_AtomIJNS4_20SM100_MMA_F16BF16_SSISI_SI_fLi64ELi16ELNS4_4UMMA5MajorE0ELSO_0ELNSN_7ScaleInE0ELSP_0EEEEEENS4_6LayoutINS5_IJSC_SC_SC_EEENS5_IJNSA_ILi0EEESU_SU_EEEEENS5_IJNS4_10UnderscoreESX_SX_EEEEENS4_13SM90_TMA_LOADENS4_14ComposedLayoutINS4_7SwizzleILi3ELi4ELi3EEENS4_18smem_ptr_flag_bitsILi16EEENSS_INS5_IJNSA_ILi8EEESF_EEENS5_IJSF_SC_EEEEEEEvNS4_8identityENS4_23SM90_TMA_LOAD_MULTICASTES1A_vS1B_EENS_8epilogue10collective18CollectiveEpilogueINS1E_23Sm100TmaWarpSpecializedILi2ELi1ELi8ELb1ELb0EEEJSH_NS5_IJNSS_ISF_SC_EENSS_ISG_SC_EEEEESI_SJ_SI_SJ_NS1E_6fusion15FusionCallbacksIS1I_NS1M_17LinearCombinationISI_fSI_fLNS_15FloatRoundStyleE2EEESH_S1L_JEEENS4_5SM1004TMEM4LOAD26SM100_TMEM_LOAD_16dp256b2xES10_NS11_INS12_ILi1ELi4ELi3EEES15_NSS_INS5_IJS16_SG_EEENS5_IJSG_SC_EEEEEEENS4_17SM75_U32x4_LDSM_NENS4_14SM90_TMA_STOREES20_NS4_17SM90_U32x4_STSM_NENS4_39AutoVectorizingCopyWithAssumedAlignmentILi128EEEEEEvvEEEEvNT_6ParamsE,"aw",@nobits
	.sectionflags	@""
	.align	16
	.zero		1024


//--------------------- .nv.shared.reserved.0     --------------------------
	.section	.nv.shared.reserved.0,"aw",@nobits
	.weak		__nv_reservedSMEM_offset_0_alias
	.size		__nv_reservedSMEM_offset_0_alias, 0, 64
	.other		__nv_reservedSMEM_offset_0_alias,@"STO_CUDA_RESERVED_SHARED STV_DEFAULT"
__nv_reservedSMEM_offset_0_alias:
	.zero		0
.nv.shared.reserved.0:
	.zero		64
	.weak		__nv_reservedSMEM_tcgen05_partition
	.type		__nv_reservedSMEM_tcgen05_partition,@object
	.size		__nv_reservedSMEM_tcgen05_partition,(.L_0 - __nv_reservedSMEM_tcgen05_partition)
__nv_reservedSMEM_tcgen05_partition:
	.zero		32
.L_0:


//--------------------- .nv.global                --------------------------
	.section	.nv.global,"aw",@nobits
.nv.global:
	.type		_ZN40_INTERNAL_a3e8a402_4_k_cu_885de072_126664cute1_E,@object
	.size		_ZN40_INTERNAL_a3e8a402_4_k_cu_885de072_126664cute1_E,(_ZN40_INTERNAL_a3e8a402_4_k_cu_885de072_126664cuda3std3__45__cpo6cbeginE - _ZN40_INTERNAL_a3e8a402_4_k_cu_885de072_126664cute1_E)
_ZN40_INTERNAL_a3e8a402_4_k_cu_885de072_126664cute1_E:
	.zero		1
	.type		_ZN40_INTERNAL_a3e8a402_4_k_cu_885de072_126664cuda3std3__45__cpo6cbeginE,@object
	.size		_ZN40_INTERNAL_a3e8a402_4_k_cu_885de072_126664cuda3std3__45__cpo6cbeginE,(_ZN40_INTERNAL_a3e8a402_4_k_cu_885de072_126664cuda3std3__48in_placeE - _ZN40_INTERNAL_a3e8a402_4_k_cu_885de072_126664cuda3std3__45__cpo6cbeginE)
_ZN40_INTERNAL_a3e8a402_4_k_cu_885de072_126664cuda3std3__45__cpo6cbeginE:
	.zero		1
	.type		_ZN40_INTERNAL_a3e8a402_4_k_cu_885de072_126664cuda3std3__48in_placeE,@object
	.size		_ZN40_INTERNAL_a3e8a402_4_k_cu_885de072_126664cuda3std3__48in_placeE,(_ZN40_INTERNAL_a3e8a402_4_k_cu_885de072_126664cuda3std6ranges3__45__cpo9iter_moveE - _ZN40_INTERNAL_a3e8a402_4_k_cu_885de072_126664cuda3std3__48in_placeE)
_ZN40_INTERNAL_a3e8a402_4_k_cu_885de072_126664cuda3std3__48in_placeE:
	.zero		1
	.type		_ZN40_INTERNAL_a3e8a402_4_k_cu_885de072_126664cuda3std6ranges3__45__cpo9iter_moveE,@object
	.size		_ZN40_INTERNAL_a3e8a402_4_k_cu_885de072_126664cuda3std6ranges3__45__cpo9iter_moveE,(_ZN40_INTERNAL_a3e8a402_4_k_cu_885de072_126664cuda3std3__45__cpo5beginE - _ZN40_INTERNAL_a3e8a402_4_k_cu_885de072_126664cuda3std6ranges3__45__cpo9iter_moveE)
_ZN40_INTERNAL_a3e8a402_4_k_cu_885de072_126664cuda3std6ranges3__45__cpo9iter_moveE:
	.zero		1
	.type		_ZN40_INTERNAL_a3e8a402_4_k_cu_885de072_126664cuda3std3__45__cpo5beginE,@object
	.size		_ZN40_INTERNAL_a3e8a402_4_k_cu_885de072_126664cuda3std3__45__cpo5beginE,(_ZN40_INTERNAL_a3e8a402_4_k_cu_885de072_126664cuda3std3__442_GLOBAL__N__a3e8a402_4_k_cu_885de072_126666ignoreE - _ZN40_INTERNAL_a3e8a402_4_k_cu_885de072_126664cuda3std3__45__cpo5beginE)
_ZN40_INTERNAL_a3e8a402_4_k_cu_885de072_126664cuda3std3__45__cpo5beginE:
	.zero		1
	.type		_ZN40_INTERNAL_a3e8a402_4_k_cu_885de072_126664cuda3std3__442_GLOBAL__N__a3e8a402_4_k_cu_885de072_126666ignoreE,@object
	.size		_ZN40_INTERNAL_a3e8a402_4_k_cu_885de072_126664cuda3std3__442_GLOBAL__N__a3e8a402_4_k_cu_885de072_126666ignoreE,(_ZN40_INTERNAL_a3e8a402_4_k_cu_885de072_126664cute7productE - _ZN40_INTERNAL_a3e8a402_4_k_cu_885de072_126664cuda3std3__442_GLOBAL__N__a3e8a402_4_k_cu_885de072_126666ignoreE)
_ZN40_INTERNAL_a3e8a402_4_k_cu_885de072_126664cuda3std3__442_GLOBAL__N__a3e8a402_4_k_cu_885de072_126666ignoreE:
	.zero		1
	.type		_ZN40_INTERNAL_a3e8a402_4_k_cu_885de072_126664cute7productE,@object
	.size		_ZN40_INTERNAL_a3e8a402_4_k_cu_885de072_126664cute7productE,(_ZN40_INTERNAL_a3e8a402_4_k_cu_885de072_126664cuda3std3__45__cpo3endE - _ZN40_INTERNAL_a3e8a402_4_k_cu_885de072_126664cute7productE)
_ZN40_INTERNAL_a3e8a402_4_k_cu_885de072_126664cute7productE:
	.zero		1
	.type		_ZN40_INTERNAL_a3e8a402_4_k_cu_885de072_126664cuda3std3__45__cpo3endE,@object
	.size		_ZN40_INTERNAL_a3e8a402_4_k_cu_885de072_126664cuda3std3__45__cpo3endE,(_ZN40_INTERNAL_a3e8a402_4_k_cu_885de072_126664cuda3std3__419piecewise_constructE - _ZN40_INTERNAL_a3e8a402_4_k_cu_885de072_126664cuda3std3__45__cpo3endE)
_ZN40_INTERNAL_a3e8a402_4_k_cu_885de072_126664cuda3std3__45__cpo3endE:
	.zero		1
	.type		_ZN40_INTERNAL_a3e8a402_4_k_cu_885de072_126664cuda3std3__419piecewise_constructE,@object
	.size		_ZN40_INTERNAL_a3e8a402_4_k_cu_885de072_126664cuda3std3__419piecewise_constructE,(_ZN40_INTERNAL_a3e8a402_4_k_cu_885de072_126664cuda3std3__45__cpo4cendE - _ZN40_INTERNAL_a3e8a402_4_k_cu_885de072_126664cuda3std3__419piecewise_constructE)
_ZN40_INTERNAL_a3e8a402_4_k_cu_885de072_126664cuda3std3__419piecewise_constructE:
	.zero		1
	.type		_ZN40_INTERNAL_a3e8a402_4_k_cu_885de072_126664cuda3std3__45__cpo4cendE,@object
	.size		_ZN40_INTERNAL_a3e8a402_4_k_cu_885de072_126664cuda3std3__45__cpo4cendE,(_ZN40_INTERNAL_a3e8a402_4_k_cu_885de072_126664cuda3std6ranges3__45__cpo4swapE - _ZN40_INTERNAL_a3e8a402_4_k_cu_885de072_126664cuda3std3__45__cpo4cendE)
_ZN40_INTERNAL_a3e8a402_4_k_cu_885de072_126664cuda3std3__45__cpo4cendE:
	.zero		1
	.type		_ZN40_INTERNAL_a3e8a402_4_k_cu_885de072_126664cuda3std6ranges3__45__cpo4swapE,@object
	.size		_ZN40_INTERNAL_a3e8a402_4_k_cu_885de072_126664cuda3std6ranges3__45__cpo4swapE,(.L_10 - _ZN40_INTERNAL_a3e8a402_4_k_cu_885de072_126664cuda3std6ranges3__45__cpo4swapE)
_ZN40_INTERNAL_a3e8a402_4_k_cu_885de072_126664cuda3std6ranges3__45__cpo4swapE:
	.zero		1
.L_10:


//--------------------- .nv.constant0._ZN7cutlass13device_kernelINS_4gemm6kernel13GemmUniversalIN4cute5tupleIJiiiiEEENS1_10collective13CollectiveMmaINS1_35MainloopSm100TmaUmmaWarpSpecializedILi22ELi2ELi4ENS5_IJNS4_1CILi2EEENSA_ILi1EEESC_EEEEENS5_IJNSA_ILi64EEENSA_ILi16EEESF_EEENS_6half_tENS5_IJlSC_lEEESI_SJ_NS4_8TiledMMAINS4_8MMA_AtomIJNS4_20SM100_MMA_F16BF16_SSISI_SI_fLi64ELi16ELNS4_4UMMA5MajorE0ELSO_0ELNSN_7ScaleInE0ELSP_0EEEEEENS4_6LayoutINS5_IJSC_SC_SC_EEENS5_IJNSA_ILi0EEESU_SU_EEEEENS5_IJNS4_10UnderscoreESX_SX_EEEEENS4_13SM90_TMA_LOADENS4_14ComposedLayoutINS4_7SwizzleILi3ELi4ELi3EEENS4_18smem_ptr_flag_bitsILi16EEENSS_INS5_IJNSA_ILi8EEESF_EEENS5_IJSF_SC_EEEEEEEvNS4_8identityENS4_23SM90_TMA_LOAD_MULTICASTES1A_vS1B_EENS_8epilogue10collective18CollectiveEpilogueINS1E_23Sm100TmaWarpSpecializedILi2ELi1ELi8ELb1ELb0EEEJSH_NS5_IJNSS_ISF_SC_EENSS_ISG_SC_EEEEESI_SJ_SI_SJ_NS1E_6fusion15FusionCallbacksIS1I_NS1M_17LinearCombinationISI_fSI_fLNS_15FloatRoundStyleE2EEESH_S1L_JEEENS4_5SM1004TMEM4LOAD26SM100_TMEM_LOAD_16dp256b2xES10_NS11_INS12_ILi1ELi4ELi3EEES15_NSS_INS5_IJS16_SG_EEENS5_IJSG_SC_EEEEEEENS4_17SM75_U32x4_LDSM_NENS4_14SM90_TMA_STOREES20_NS4_17SM90_U32x4_STSM_NENS4_39AutoVectorizingCopyWithAssumedAlignmentILi128EEEEEEvvEEEEvNT_6ParamsE --------------------------
	.section	.nv.constant0._ZN7cutlass13device_kernelINS_4gemm6kernel13GemmUniversalIN4cute5tupleIJiiiiEEENS1_10collective13CollectiveMmaINS1_35MainloopSm100TmaUmmaWarpSpecializedILi22ELi2ELi4ENS5_IJNS4_1CILi2EEENSA_ILi1EEESC_EEEEENS5_IJNSA_ILi64EEENSA_ILi16EEESF_EEENS_6half_tENS5_IJlSC_lEEESI_SJ_NS4_8TiledMMAINS4_8MMA_AtomIJNS4_20SM100_MMA_F16BF16_SSISI_SI_fLi64ELi16ELNS4_4UMMA5MajorE0ELSO_0ELNSN_7ScaleInE0ELSP_0EEEEEENS4_6LayoutINS5_IJSC_SC_SC_EEENS5_IJNSA_ILi0EEESU_SU_EEEEENS5_IJNS4_10UnderscoreESX_SX_EEEEENS4_13SM90_TMA_LOADENS4_14ComposedLayoutINS4_7SwizzleILi3ELi4ELi3EEENS4_18smem_ptr_flag_bitsILi16EEENSS_INS5_IJNSA_ILi8EEESF_EEENS5_IJSF_SC_EEEEEEEvNS4_8identityENS4_23SM90_TMA_LOAD_MULTICASTES1A_vS1B_EENS_8epilogue10collective18CollectiveEpilogueINS1E_23Sm100TmaWarpSpecializedILi2ELi1ELi8ELb1ELb0EEEJSH_NS5_IJNSS_ISF_SC_EENSS_ISG_SC_EEEEESI_SJ_SI_SJ_NS1E_6fusion15FusionCallbacksIS1I_NS1M_17LinearCombinationISI_fSI_fLNS_15FloatRoundStyleE2EEESH_S1L_JEEENS4_5SM1004TMEM4LOAD26SM100_TMEM_LOAD_16dp256b2xES10_NS11_INS12_ILi1ELi4ELi3EEES15_NSS_INS5_IJS16_SG_EEENS5_IJSG_SC_EEEEEEENS4_17SM75_U32x4_LDSM_NENS4_14SM90_TMA_STOREES20_NS4_17SM90_U32x4_STSM_NENS4_39AutoVectorizingCopyWithAssumedAlignmentILi128EEEEEEvvEEEEvNT_6ParamsE,"a",@progbits
	.sectionflags	@""
	.align	4
.nv.constant0._ZN7cutlass13device_kernelINS_4gemm6kernel13GemmUniversalIN4cute5tupleIJiiiiEEENS1_10collective13CollectiveMmaINS1_35MainloopSm100TmaUmmaWarpSpecializedILi22ELi2ELi4ENS5_IJNS4_1CILi2EEENSA_ILi1EEESC_EEEEENS5_IJNSA_ILi64EEENSA_ILi16EEESF_EEENS_6half_tENS5_IJlSC_lEEESI_SJ_NS4_8TiledMMAINS4_8MMA_AtomIJNS4_20SM100_MMA_F16BF16_SSISI_SI_fLi64ELi16ELNS4_4UMMA5MajorE0ELSO_0ELNSN_7ScaleInE0ELSP_0EEEEEENS4_6LayoutINS5_IJSC_SC_SC_EEENS5_IJNSA_ILi0EEESU_SU_EEEEENS5_IJNS4_10UnderscoreESX_SX_EEEEENS4_13SM90_TMA_LOADENS4_14ComposedLayoutINS4_7SwizzleILi3ELi4ELi3EEENS4_18smem_ptr_flag_bitsILi16EEENSS_INS5_IJNSA_ILi8EEESF_EEENS5_IJSF_SC_EEEEEEEvNS4_8identityENS4_23SM90_TMA_LOAD_MULTICASTES1A_vS1B_EENS_8epilogue10collective18CollectiveEpilogueINS1E_23Sm100TmaWarpSpecializedILi2ELi1ELi8ELb1ELb0EEEJSH_NS5_IJNSS_ISF_SC_EENSS_ISG_SC_EEEEESI_SJ_SI_SJ_NS1E_6fusion15FusionCallbacksIS1I_NS1M_17LinearCombinationISI_fSI_fLNS_15FloatRoundStyleE2EEESH_S1L_JEEENS4_5SM1004TMEM4LOAD26SM100_TMEM_LOAD_16dp256b2xES10_NS11_INS12_ILi1ELi4ELi3EEES15_NSS_INS5_IJS16_SG_EEENS5_IJSG_SC_EEEEEEENS4_17SM75_U32x4_LDSM_NENS4_14SM90_TMA_STOREES20_NS4_17SM90_U32x4_STSM_NENS4_39AutoVectorizingCopyWithAssumedAlignmentILi128EEEEEEvvEEEEvNT_6ParamsE:
	.zero		2944


//--------------------- SYMBOLS --------------------------

	.type		.nv.reservedSmem.offset0,@object
	.size		.nv.reservedSmem.offset0,0x4
	.type		.nv.reservedSmem.cap,@object
	.size		.nv.reservedSmem.cap,0x4
	.type		__assertfail,@function
